	.target	sm_90a

	.elftype	@"ET_EXEC"


//--------------------- .note.nv.tkinfo           --------------------------
	.section	.note.nv.tkinfo,"",@"SHT_NOTE"
	.sectionflags	@"SHF_NOTE_NV_TKINFO"
	.tkinfo
        /*0018*/ 	.word	0x00000002
        /*0030*/ 	.string	""
        /*0030*/ 	.string	"ptxas"
        /*0030*/ 	.string	"Cuda compilation tools, release 13.0, V13.0.88"
        /*0030*/ 	.string	"Build cuda_13.0.r13.0/compiler.36424714_0"
        /*0030*/ 	.string	"-arch sm_90a -m 64 "



//--------------------- .note.nv.cuinfo           --------------------------
	.section	.note.nv.cuinfo,"",@"SHT_NOTE"
	.sectionflags	@"SHF_NOTE_NV_CUINFO"
        /*0018*/ 	.short	0x0002
        /*001a*/ 	.short	0x005a
        /*001c*/ 	.short	0x0082
	.zero		2


//--------------------- .nv.info                  --------------------------
	.section	.nv.info,"",@"SHT_CUDA_INFO"
	.align	4


	//----- nvinfo : EIATTR_REGCOUNT
	.align		4
        /*0000*/ 	.byte	0x04, 0x2f
        /*0002*/ 	.short	(.L_12 - .L_11)
	.align		4
.L_11:
        /*0004*/ 	.word	index@(_ZN7cutlass6KernelINS_4conv6kernel17DirectConvolutionINS1_11threadblock37DepthwiseFpropDirectConvMultipleStageINS_4gemm9GemmShapeILi64ELi64ELi9EEENS4_73DepthwiseFpropActivationDirect2dConvTileAccessIteratorFixedStrideDilationINS_11MatrixShapeILi64ELi64EEENS1_15TensorNHWCShapeILi1ELi8ELi8ELi64EEENSA_ILi1ELi1EEESE_NSC_ILi1ELi10ELi10ELi64EEENS_6half_tENS_6layout10TensorNHWCENS_9transform30PitchLinearStripminedThreadMapINS_16PitchLinearShapeILi64ELi100EEELi128ELi8EEENS_12AlignedArrayISG_Li8ELi16EEEEENSJ_11threadblock35RegularTileAccessIteratorDirectConvINSA_ILi100ELi64EEESG_NSH_8RowMajorELi0ESN_Lb0ELi16EEELNS_4arch14CacheOperation4KindE1ENS4_57DepthwiseFpropFilterDirectConvTileAccessIteratorOptimizedINSA_ILi64ELi9EEESG_SI_NSK_INSL_ILi64ELi9EEELi128ELi8EEESP_EENSS_INSA_ILi9ELi64EEESG_SU_Li0ES12_Lb0ELi16EEELSY_1ENS4_28DepthwiseDirectConvMmaPolicyINS1_4warp26MmaDepthwiseDirectConvSimtINS7_ILi16ELi64ELi9EEENSA_ILi3ELi3EEENSC_ILi1ELi4ELi4ELi2EEESD_SG_SU_SG_SU_SG_SU_NS6_4warp13MmaSimtPolicyINSA_ILi1ELi32EEENSH_19RowMajorInterleavedILi1EEENS7_ILi2ELi2ELi1EEEEELNS1_17IteratorAlgorithmE4ESE_SE_SF_Li1ELNS_16ComplexTransformE0ELS1K_0EbEENSA_ILi0ELi0EEES1M_SN_S12_Li1EEELi4ENS_8epilogue11threadblock17EpilogueDepthwiseIS8_S1B_SD_S1L_NS1P_32PredicatedTileIteratorDirectConvINSK_INSL_ILi64ELi64EEELi128ELi8EEESG_S1B_SD_EENS1O_4warp20FragmentIteratorSimtIS19_NS1_6thread42DepthwiseDirectConvElementwiseInnerProductINS7_ILi16ELi2ELi1EEESG_SG_SG_NSW_13OpMultiplyAddEbEESU_S1I_EENS1V_28TileIteratorSimtDirect2dConvIS19_S1B_SD_S21_SG_SU_S1I_EENS1P_29SharedLoadIteratorPitchLinearIS1T_SG_Li16EEENS1O_6thread17LinearCombinationISG_Li8ESG_SG_LNS27_9ScaleType4KindE2ELNS_15FloatRoundStyleE2ESG_EES1M_EELS1J_4EbEES2D_NS4_47DepthwiseDirect2dConvIdentityThreadblockSwizzleILi1ELi1ELi8ELi8EEELNS1_8OperatorE0ENS1_17Conv2dProblemSizeELNS1_9GroupModeE3ESD_EEEEvNT_6ParamsE)
        /*0008*/ 	.word	0x0000007f


	//----- nvinfo : EIATTR_FRAME_SIZE
	.align		4
.L_12:
        /*000c*/ 	.byte	0x04, 0x11
        /*000e*/ 	.short	(.L_14 - .L_13)
	.align		4
.L_13:
        /*0010*/ 	.word	index@(_ZN7cutlass6KernelINS_4conv6kernel17DirectConvolutionINS1_11threadblock37DepthwiseFpropDirectConvMultipleStageINS_4gemm9GemmShapeILi64ELi64ELi9EEENS4_73DepthwiseFpropActivationDirect2dConvTileAccessIteratorFixedStrideDilationINS_11MatrixShapeILi64ELi64EEENS1_15TensorNHWCShapeILi1ELi8ELi8ELi64EEENSA_ILi1ELi1EEESE_NSC_ILi1ELi10ELi10ELi64EEENS_6half_tENS_6layout10TensorNHWCENS_9transform30PitchLinearStripminedThreadMapINS_16PitchLinearShapeILi64ELi100EEELi128ELi8EEENS_12AlignedArrayISG_Li8ELi16EEEEENSJ_11threadblock35RegularTileAccessIteratorDirectConvINSA_ILi100ELi64EEESG_NSH_8RowMajorELi0ESN_Lb0ELi16EEELNS_4arch14CacheOperation4KindE1ENS4_57DepthwiseFpropFilterDirectConvTileAccessIteratorOptimizedINSA_ILi64ELi9EEESG_SI_NSK_INSL_ILi64ELi9EEELi128ELi8EEESP_EENSS_INSA_ILi9ELi64EEESG_SU_Li0ES12_Lb0ELi16EEELSY_1ENS4_28DepthwiseDirectConvMmaPolicyINS1_4warp26MmaDepthwiseDirectConvSimtINS7_ILi16ELi64ELi9EEENSA_ILi3ELi3EEENSC_ILi1ELi4ELi4ELi2EEESD_SG_SU_SG_SU_SG_SU_NS6_4warp13MmaSimtPolicyINSA_ILi1ELi32EEENSH_19RowMajorInterleavedILi1EEENS7_ILi2ELi2ELi1EEEEELNS1_17IteratorAlgorithmE4ESE_SE_SF_Li1ELNS_16ComplexTransformE0ELS1K_0EbEENSA_ILi0ELi0EEES1M_SN_S12_Li1EEELi4ENS_8epilogue11threadblock17EpilogueDepthwiseIS8_S1B_SD_S1L_NS1P_32PredicatedTileIteratorDirectConvINSK_INSL_ILi64ELi64EEELi128ELi8EEESG_S1B_SD_EENS1O_4warp20FragmentIteratorSimtIS19_NS1_6thread42DepthwiseDirectConvElementwiseInnerProductINS7_ILi16ELi2ELi1EEESG_SG_SG_NSW_13OpMultiplyAddEbEESU_S1I_EENS1V_28TileIteratorSimtDirect2dConvIS19_S1B_SD_S21_SG_SU_S1I_EENS1P_29SharedLoadIteratorPitchLinearIS1T_SG_Li16EEENS1O_6thread17LinearCombinationISG_Li8ESG_SG_LNS27_9ScaleType4KindE2ELNS_15FloatRoundStyleE2ESG_EES1M_EELS1J_4EbEES2D_NS4_47DepthwiseDirect2dConvIdentityThreadblockSwizzleILi1ELi1ELi8ELi8EEELNS1_8OperatorE0ENS1_17Conv2dProblemSizeELNS1_9GroupModeE3ESD_EEEEvNT_6ParamsE)
        /*0014*/ 	.word	0x00000000


	//----- nvinfo : EIATTR_REGCOUNT
	.align		4
.L_14:
        /*0018*/ 	.byte	0x04, 0x2f
        /*001a*/ 	.short	(.L_16 - .L_15)
	.align		4
.L_15:
        /*001c*/ 	.word	index@(_ZN7cutlass6KernelINS_4conv6kernel13ReorderKernelINS2_23DirectConvolutionParamsINS1_11threadblock37DepthwiseFpropDirectConvMultipleStageINS_4gemm9GemmShapeILi64ELi64ELi9EEENS5_73DepthwiseFpropActivationDirect2dConvTileAccessIteratorFixedStrideDilationINS_11MatrixShapeILi64ELi64EEENS1_15TensorNHWCShapeILi1ELi8ELi8ELi64EEENSB_ILi1ELi1EEESF_NSD_ILi1ELi10ELi10ELi64EEENS_6half_tENS_6layout10TensorNHWCENS_9transform30PitchLinearStripminedThreadMapINS_16PitchLinearShapeILi64ELi100EEELi128ELi8EEENS_12AlignedArrayISH_Li8ELi16EEEEENSK_11threadblock35RegularTileAccessIteratorDirectConvINSB_ILi100ELi64EEESH_NSI_8RowMajorELi0ESO_Lb0ELi16EEELNS_4arch14CacheOperation4KindE1ENS5_57DepthwiseFpropFilterDirectConvTileAccessIteratorOptimizedINSB_ILi64ELi9EEESH_SJ_NSL_INSM_ILi64ELi9EEELi128ELi8EEESQ_EENST_INSB_ILi9ELi64EEESH_SV_Li0ES13_Lb0ELi16EEELSZ_1ENS5_28DepthwiseDirectConvMmaPolicyINS1_4warp26MmaDepthwiseDirectConvSimtINS8_ILi16ELi64ELi9EEENSB_ILi3ELi3EEENSD_ILi1ELi4ELi4ELi2EEESE_SH_SV_SH_SV_SH_SV_NS7_4warp13MmaSimtPolicyINSB_ILi1ELi32EEENSI_19RowMajorInterleavedILi1EEENS8_ILi2ELi2ELi1EEEEELNS1_17IteratorAlgorithmE4ESF_SF_SG_Li1ELNS_16ComplexTransformE0ELS1L_0EbEENSB_ILi0ELi0EEES1N_SO_S13_Li1EEELi4ENS_8epilogue11threadblock17EpilogueDepthwiseIS9_S1C_SE_S1M_NS1Q_32PredicatedTileIteratorDirectConvINSL_INSM_ILi64ELi64EEELi128ELi8EEESH_S1C_SE_EENS1P_4warp20FragmentIteratorSimtIS1A_NS1_6thread42DepthwiseDirectConvElementwiseInnerProductINS8_ILi16ELi2ELi1EEESH_SH_SH_NSX_13OpMultiplyAddEbEESV_S1J_EENS1W_28TileIteratorSimtDirect2dConvIS1A_S1C_SE_S22_SH_SV_S1J_EENS1Q_29SharedLoadIteratorPitchLinearIS1U_SH_Li16EEENS1P_6thread17LinearCombinationISH_Li8ESH_SH_LNS28_9ScaleType4KindE2ELNS_15FloatRoundStyleE2ESH_EES1N_EELS1K_4EbEES2E_NS5_47DepthwiseDirect2dConvIdentityThreadblockSwizzleILi1ELi1ELi8ELi8EEELNS1_8OperatorE0ENS2_17DirectConvolutionIS2F_S2E_S2H_LS2I_0ENS1_17Conv2dProblemSizeELNS1_9GroupModeE3ESE_E9ArgumentsENS1Q_27ConvOutputIteratorParameterISJ_SV_NS_9TensorRefISH_SJ_EELS2I_0ES2K_EES2K_LS2L_3ESE_EESH_EEEEvNT_6ParamsE)
        /*0020*/ 	.word	0x0000001a


	//----- nvinfo : EIATTR_FRAME_SIZE
	.align		4
.L_16:
        /*0024*/ 	.byte	0x04, 0x11
        /*0026*/ 	.short	(.L_18 - .L_17)
	.align		4
.L_17:
        /*0028*/ 	.word	index@($__internal_0_$__cuda_sm20_div_s64)
        /*002c*/ 	.word	0x00000000


	//----- nvinfo : EIATTR_FRAME_SIZE
	.align		4
.L_18:
        /*0030*/ 	.byte	0x04, 0x11
        /*0032*/ 	.short	(.L_20 - .L_19)
	.align		4
.L_19:
        /*0034*/ 	.word	index@(_ZN7cutlass6KernelINS_4conv6kernel13ReorderKernelINS2_23DirectConvolutionParamsINS1_11threadblock37DepthwiseFpropDirectConvMultipleStageINS_4gemm9GemmShapeILi64ELi64ELi9EEENS5_73DepthwiseFpropActivationDirect2dConvTileAccessIteratorFixedStrideDilationINS_11MatrixShapeILi64ELi64EEENS1_15TensorNHWCShapeILi1ELi8ELi8ELi64EEENSB_ILi1ELi1EEESF_NSD_ILi1ELi10ELi10ELi64EEENS_6half_tENS_6layout10TensorNHWCENS_9transform30PitchLinearStripminedThreadMapINS_16PitchLinearShapeILi64ELi100EEELi128ELi8EEENS_12AlignedArrayISH_Li8ELi16EEEEENSK_11threadblock35RegularTileAccessIteratorDirectConvINSB_ILi100ELi64EEESH_NSI_8RowMajorELi0ESO_Lb0ELi16EEELNS_4arch14CacheOperation4KindE1ENS5_57DepthwiseFpropFilterDirectConvTileAccessIteratorOptimizedINSB_ILi64ELi9EEESH_SJ_NSL_INSM_ILi64ELi9EEELi128ELi8EEESQ_EENST_INSB_ILi9ELi64EEESH_SV_Li0ES13_Lb0ELi16EEELSZ_1ENS5_28DepthwiseDirectConvMmaPolicyINS1_4warp26MmaDepthwiseDirectConvSimtINS8_ILi16ELi64ELi9EEENSB_ILi3ELi3EEENSD_ILi1ELi4ELi4ELi2EEESE_SH_SV_SH_SV_SH_SV_NS7_4warp13MmaSimtPolicyINSB_ILi1ELi32EEENSI_19RowMajorInterleavedILi1EEENS8_ILi2ELi2ELi1EEEEELNS1_17IteratorAlgorithmE4ESF_SF_SG_Li1ELNS_16ComplexTransformE0ELS1L_0EbEENSB_ILi0ELi0EEES1N_SO_S13_Li1EEELi4ENS_8epilogue11threadblock17EpilogueDepthwiseIS9_S1C_SE_S1M_NS1Q_32PredicatedTileIteratorDirectConvINSL_INSM_ILi64ELi64EEELi128ELi8EEESH_S1C_SE_EENS1P_4warp20FragmentIteratorSimtIS1A_NS1_6thread42DepthwiseDirectConvElementwiseInnerProductINS8_ILi16ELi2ELi1EEESH_SH_SH_NSX_13OpMultiplyAddEbEESV_S1J_EENS1W_28TileIteratorSimtDirect2dConvIS1A_S1C_SE_S22_SH_SV_S1J_EENS1Q_29SharedLoadIteratorPitchLinearIS1U_SH_Li16EEENS1P_6thread17LinearCombinationISH_Li8ESH_SH_LNS28_9ScaleType4KindE2ELNS_15FloatRoundStyleE2ESH_EES1N_EELS1K_4EbEES2E_NS5_47DepthwiseDirect2dConvIdentityThreadblockSwizzleILi1ELi1ELi8ELi8EEELNS1_8OperatorE0ENS2_17DirectConvolutionIS2F_S2E_S2H_LS2I_0ENS1_17Conv2dProblemSizeELNS1_9GroupModeE3ESE_E9ArgumentsENS1Q_27ConvOutputIteratorParameterISJ_SV_NS_9TensorRefISH_SJ_EELS2I_0ES2K_EES2K_LS2L_3ESE_EESH_EEEEvNT_6ParamsE)
        /*0038*/ 	.word	0x00000000


	//----- nvinfo : EIATTR_MIN_STACK_SIZE
	.align		4
.L_20:
        /*003c*/ 	.byte	0x04, 0x12
        /*003e*/ 	.short	(.L_22 - .L_21)
	.align		4
.L_21:
        /*0040*/ 	.word	index@(_ZN7cutlass6KernelINS_4conv6kernel13ReorderKernelINS2_23DirectConvolutionParamsINS1_11threadblock37DepthwiseFpropDirectConvMultipleStageINS_4gemm9GemmShapeILi64ELi64ELi9EEENS5_73DepthwiseFpropActivationDirect2dConvTileAccessIteratorFixedStrideDilationINS_11MatrixShapeILi64ELi64EEENS1_15TensorNHWCShapeILi1ELi8ELi8ELi64EEENSB_ILi1ELi1EEESF_NSD_ILi1ELi10ELi10ELi64EEENS_6half_tENS_6layout10TensorNHWCENS_9transform30PitchLinearStripminedThreadMapINS_16PitchLinearShapeILi64ELi100EEELi128ELi8EEENS_12AlignedArrayISH_Li8ELi16EEEEENSK_11threadblock35RegularTileAccessIteratorDirectConvINSB_ILi100ELi64EEESH_NSI_8RowMajorELi0ESO_Lb0ELi16EEELNS_4arch14CacheOperation4KindE1ENS5_57DepthwiseFpropFilterDirectConvTileAccessIteratorOptimizedINSB_ILi64ELi9EEESH_SJ_NSL_INSM_ILi64ELi9EEELi128ELi8EEESQ_EENST_INSB_ILi9ELi64EEESH_SV_Li0ES13_Lb0ELi16EEELSZ_1ENS5_28DepthwiseDirectConvMmaPolicyINS1_4warp26MmaDepthwiseDirectConvSimtINS8_ILi16ELi64ELi9EEENSB_ILi3ELi3EEENSD_ILi1ELi4ELi4ELi2EEESE_SH_SV_SH_SV_SH_SV_NS7_4warp13MmaSimtPolicyINSB_ILi1ELi32EEENSI_19RowMajorInterleavedILi1EEENS8_ILi2ELi2ELi1EEEEELNS1_17IteratorAlgorithmE4ESF_SF_SG_Li1ELNS_16ComplexTransformE0ELS1L_0EbEENSB_ILi0ELi0EEES1N_SO_S13_Li1EEELi4ENS_8epilogue11threadblock17EpilogueDepthwiseIS9_S1C_SE_S1M_NS1Q_32PredicatedTileIteratorDirectConvINSL_INSM_ILi64ELi64EEELi128ELi8EEESH_S1C_SE_EENS1P_4warp20FragmentIteratorSimtIS1A_NS1_6thread42DepthwiseDirectConvElementwiseInnerProductINS8_ILi16ELi2ELi1EEESH_SH_SH_NSX_13OpMultiplyAddEbEESV_S1J_EENS1W_28TileIteratorSimtDirect2dConvIS1A_S1C_SE_S22_SH_SV_S1J_EENS1Q_29SharedLoadIteratorPitchLinearIS1U_SH_Li16EEENS1P_6thread17LinearCombinationISH_Li8ESH_SH_LNS28_9ScaleType4KindE2ELNS_15FloatRoundStyleE2ESH_EES1N_EELS1K_4EbEES2E_NS5_47DepthwiseDirect2dConvIdentityThreadblockSwizzleILi1ELi1ELi8ELi8EEELNS1_8OperatorE0ENS2_17DirectConvolutionIS2F_S2E_S2H_LS2I_0ENS1_17Conv2dProblemSizeELNS1_9GroupModeE3ESE_E9ArgumentsENS1Q_27ConvOutputIteratorParameterISJ_SV_NS_9TensorRefISH_SJ_EELS2I_0ES2K_EES2K_LS2L_3ESE_EESH_EEEEvNT_6ParamsE)
        /*0044*/ 	.word	0x00000000


	//----- nvinfo : EIATTR_MIN_STACK_SIZE
	.align		4
.L_22:
        /*0048*/ 	.byte	0x04, 0x12
        /*004a*/ 	.short	(.L_24 - .L_23)
	.align		4
.L_23:
        /*004c*/ 	.word	index@(_ZN7cutlass6KernelINS_4conv6kernel17DirectConvolutionINS1_11threadblock37DepthwiseFpropDirectConvMultipleStageINS_4gemm9GemmShapeILi64ELi64ELi9EEENS4_73DepthwiseFpropActivationDirect2dConvTileAccessIteratorFixedStrideDilationINS_11MatrixShapeILi64ELi64EEENS1_15TensorNHWCShapeILi1ELi8ELi8ELi64EEENSA_ILi1ELi1EEESE_NSC_ILi1ELi10ELi10ELi64EEENS_6half_tENS_6layout10TensorNHWCENS_9transform30PitchLinearStripminedThreadMapINS_16PitchLinearShapeILi64ELi100EEELi128ELi8EEENS_12AlignedArrayISG_Li8ELi16EEEEENSJ_11threadblock35RegularTileAccessIteratorDirectConvINSA_ILi100ELi64EEESG_NSH_8RowMajorELi0ESN_Lb0ELi16EEELNS_4arch14CacheOperation4KindE1ENS4_57DepthwiseFpropFilterDirectConvTileAccessIteratorOptimizedINSA_ILi64ELi9EEESG_SI_NSK_INSL_ILi64ELi9EEELi128ELi8EEESP_EENSS_INSA_ILi9ELi64EEESG_SU_Li0ES12_Lb0ELi16EEELSY_1ENS4_28DepthwiseDirectConvMmaPolicyINS1_4warp26MmaDepthwiseDirectConvSimtINS7_ILi16ELi64ELi9EEENSA_ILi3ELi3EEENSC_ILi1ELi4ELi4ELi2EEESD_SG_SU_SG_SU_SG_SU_NS6_4warp13MmaSimtPolicyINSA_ILi1ELi32EEENSH_19RowMajorInterleavedILi1EEENS7_ILi2ELi2ELi1EEEEELNS1_17IteratorAlgorithmE4ESE_SE_SF_Li1ELNS_16ComplexTransformE0ELS1K_0EbEENSA_ILi0ELi0EEES1M_SN_S12_Li1EEELi4ENS_8epilogue11threadblock17EpilogueDepthwiseIS8_S1B_SD_S1L_NS1P_32PredicatedTileIteratorDirectConvINSK_INSL_ILi64ELi64EEELi128ELi8EEESG_S1B_SD_EENS1O_4warp20FragmentIteratorSimtIS19_NS1_6thread42DepthwiseDirectConvElementwiseInnerProductINS7_ILi16ELi2ELi1EEESG_SG_SG_NSW_13OpMultiplyAddEbEESU_S1I_EENS1V_28TileIteratorSimtDirect2dConvIS19_S1B_SD_S21_SG_SU_S1I_EENS1P_29SharedLoadIteratorPitchLinearIS1T_SG_Li16EEENS1O_6thread17LinearCombinationISG_Li8ESG_SG_LNS27_9ScaleType4KindE2ELNS_15FloatRoundStyleE2ESG_EES1M_EELS1J_4EbEES2D_NS4_47DepthwiseDirect2dConvIdentityThreadblockSwizzleILi1ELi1ELi8ELi8EEELNS1_8OperatorE0ENS1_17Conv2dProblemSizeELNS1_9GroupModeE3ESD_EEEEvNT_6ParamsE)
        /*0050*/ 	.word	0x00000000
.L_24:


//--------------------- .nv.compat                --------------------------
	.section	.nv.compat,"",@"SHT_CUDA_COMPAT_INFO"
	.align	4
        /*0000*/ 	.byte	0x02, 0x09, 0x01, 0x00, 0x02, 0x02, 0x01, 0x00, 0x02, 0x05, 0x05, 0x00, 0x03, 0x07, 0x01, 0x01
        /*0010*/ 	.byte	0x02, 0x03, 0x00, 0x00, 0x02, 0x06, 0x01, 0x00, 0x04, 0x0b, 0x08, 0x00, 0x00, 0x00, 0x00, 0x00
        /*0020*/ 	.byte	0x00, 0x00, 0x00, 0x00


//--------------------- .nv.info._ZN7cutlass6KernelINS_4conv6kernel13ReorderKernelINS2_23DirectConvolutionParamsINS1_11threadblock37DepthwiseFpropDirectConvMultipleStageINS_4gemm9GemmShapeILi64ELi64ELi9EEENS5_73DepthwiseFpropActivationDirect2dConvTileAccessIteratorFixedStrideDilationINS_11MatrixShapeILi64ELi64EEENS1_15TensorNHWCShapeILi1ELi8ELi8ELi64EEENSB_ILi1ELi1EEESF_NSD_ILi1ELi10ELi10ELi64EEENS_6half_tENS_6layout10TensorNHWCENS_9transform30PitchLinearStripminedThreadMapINS_16PitchLinearShapeILi64ELi100EEELi128ELi8EEENS_12AlignedArrayISH_Li8ELi16EEEEENSK_11threadblock35RegularTileAccessIteratorDirectConvINSB_ILi100ELi64EEESH_NSI_8RowMajorELi0ESO_Lb0ELi16EEELNS_4arch14CacheOperation4KindE1ENS5_57DepthwiseFpropFilterDirectConvTileAccessIteratorOptimizedINSB_ILi64ELi9EEESH_SJ_NSL_INSM_ILi64ELi9EEELi128ELi8EEESQ_EENST_INSB_ILi9ELi64EEESH_SV_Li0ES13_Lb0ELi16EEELSZ_1ENS5_28DepthwiseDirectConvMmaPolicyINS1_4warp26MmaDepthwiseDirectConvSimtINS8_ILi16ELi64ELi9EEENSB_ILi3ELi3EEENSD_ILi1ELi4ELi4ELi2EEESE_SH_SV_SH_SV_SH_SV_NS7_4warp13MmaSimtPolicyINSB_ILi1ELi32EEENSI_19RowMajorInterleavedILi1EEENS8_ILi2ELi2ELi1EEEEELNS1_17IteratorAlgorithmE4ESF_SF_SG_Li1ELNS_16ComplexTransformE0ELS1L_0EbEENSB_ILi0ELi0EEES1N_SO_S13_Li1EEELi4ENS_8epilogue11threadblock17EpilogueDepthwiseIS9_S1C_SE_S1M_NS1Q_32PredicatedTileIteratorDirectConvINSL_INSM_ILi64ELi64EEELi128ELi8EEESH_S1C_SE_EENS1P_4warp20FragmentIteratorSimtIS1A_NS1_6thread42DepthwiseDirectConvElementwiseInnerProductINS8_ILi16ELi2ELi1EEESH_SH_SH_NSX_13OpMultiplyAddEbEESV_S1J_EENS1W_28TileIteratorSimtDirect2dConvIS1A_S1C_SE_S22_SH_SV_S1J_EENS1Q_29SharedLoadIteratorPitchLinearIS1U_SH_Li16EEENS1P_6thread17LinearCombinationISH_Li8ESH_SH_LNS28_9ScaleType4KindE2ELNS_15FloatRoundStyleE2ESH_EES1N_EELS1K_4EbEES2E_NS5_47DepthwiseDirect2dConvIdentityThreadblockSwizzleILi1ELi1ELi8ELi8EEELNS1_8OperatorE0ENS2_17DirectConvolutionIS2F_S2E_S2H_LS2I_0ENS1_17Conv2dProblemSizeELNS1_9GroupModeE3ESE_E9ArgumentsENS1Q_27ConvOutputIteratorParameterISJ_SV_NS_9TensorRefISH_SJ_EELS2I_0ES2K_EES2K_LS2L_3ESE_EESH_EEEEvNT_6ParamsE --------------------------
	.section	.nv.info._ZN7cutlass6KernelINS_4conv6kernel13ReorderKernelINS2_23DirectConvolutionParamsINS1_11threadblock37DepthwiseFpropDirectConvMultipleStageINS_4gemm9GemmShapeILi64ELi64ELi9EEENS5_73DepthwiseFpropActivationDirect2dConvTileAccessIteratorFixedStrideDilationINS_11MatrixShapeILi64ELi64EEENS1_15TensorNHWCShapeILi1ELi8ELi8ELi64EEENSB_ILi1ELi1EEESF_NSD_ILi1ELi10ELi10ELi64EEENS_6half_tENS_6layout10TensorNHWCENS_9transform30PitchLinearStripminedThreadMapINS_16PitchLinearShapeILi64ELi100EEELi128ELi8EEENS_12AlignedArrayISH_Li8ELi16EEEEENSK_11threadblock35RegularTileAccessIteratorDirectConvINSB_ILi100ELi64EEESH_NSI_8RowMajorELi0ESO_Lb0ELi16EEELNS_4arch14CacheOperation4KindE1ENS5_57DepthwiseFpropFilterDirectConvTileAccessIteratorOptimizedINSB_ILi64ELi9EEESH_SJ_NSL_INSM_ILi64ELi9EEELi128ELi8EEESQ_EENST_INSB_ILi9ELi64EEESH_SV_Li0ES13_Lb0ELi16EEELSZ_1ENS5_28DepthwiseDirectConvMmaPolicyINS1_4warp26MmaDepthwiseDirectConvSimtINS8_ILi16ELi64ELi9EEENSB_ILi3ELi3EEENSD_ILi1ELi4ELi4ELi2EEESE_SH_SV_SH_SV_SH_SV_NS7_4warp13MmaSimtPolicyINSB_ILi1ELi32EEENSI_19RowMajorInterleavedILi1EEENS8_ILi2ELi2ELi1EEEEELNS1_17IteratorAlgorithmE4ESF_SF_SG_Li1ELNS_16ComplexTransformE0ELS1L_0EbEENSB_ILi0ELi0EEES1N_SO_S13_Li1EEELi4ENS_8epilogue11threadblock17EpilogueDepthwiseIS9_S1C_SE_S1M_NS1Q_32PredicatedTileIteratorDirectConvINSL_INSM_ILi64ELi64EEELi128ELi8EEESH_S1C_SE_EENS1P_4warp20FragmentIteratorSimtIS1A_NS1_6thread42DepthwiseDirectConvElementwiseInnerProductINS8_ILi16ELi2ELi1EEESH_SH_SH_NSX_13OpMultiplyAddEbEESV_S1J_EENS1W_28TileIteratorSimtDirect2dConvIS1A_S1C_SE_S22_SH_SV_S1J_EENS1Q_29SharedLoadIteratorPitchLinearIS1U_SH_Li16EEENS1P_6thread17LinearCombinationISH_Li8ESH_SH_LNS28_9ScaleType4KindE2ELNS_15FloatRoundStyleE2ESH_EES1N_EELS1K_4EbEES2E_NS5_47DepthwiseDirect2dConvIdentityThreadblockSwizzleILi1ELi1ELi8ELi8EEELNS1_8OperatorE0ENS2_17DirectConvolutionIS2F_S2E_S2H_LS2I_0ENS1_17Conv2dProblemSizeELNS1_9GroupModeE3ESE_E9ArgumentsENS1Q_27ConvOutputIteratorParameterISJ_SV_NS_9TensorRefISH_SJ_EELS2I_0ES2K_EES2K_LS2L_3ESE_EESH_EEEEvNT_6ParamsE,"",@"SHT_CUDA_INFO"
	.sectionflags	@""
	.align	4


	//----- nvinfo : EIATTR_CUDA_API_VERSION
	.align		4
        /*0000*/ 	.byte	0x04, 0x37
        /*0002*/ 	.short	(.L_26 - .L_25)
.L_25:
        /*0004*/ 	.word	0x00000082


	//----- nvinfo : EIATTR_KPARAM_INFO
	.align		4
.L_26:
        /*0008*/ 	.byte	0x04, 0x17
        /*000a*/ 	.short	(.L_28 - .L_27)
.L_27:
        /*000c*/ 	.word	0x00000000
        /*0010*/ 	.short	0x0000
        /*0012*/ 	.short	0x0000
        /*0014*/ 	.byte	0x00, 0xf0, 0x41, 0x06


	//----- nvinfo : EIATTR_SPARSE_MMA_MASK
	.align		4
.L_28:
        /*0018*/ 	.byte	0x03, 0x50
        /*001a*/ 	.short	0x0000


	//----- nvinfo : EIATTR_MAXREG_COUNT
	.align		4
        /*001c*/ 	.byte	0x03, 0x1b
        /*001e*/ 	.short	0x00ff


	//----- nvinfo : EIATTR_MERCURY_ISA_VERSION
	.align		4
        /*0020*/ 	.byte	0x03, 0x5f
        /*0022*/ 	.short	0x0101


	//----- nvinfo : EIATTR_EXIT_INSTR_OFFSETS
	.align		4
        /*0024*/ 	.byte	0x04, 0x1c
        /*0026*/ 	.short	(.L_30 - .L_29)


	//   ....[0]....
.L_29:
        /*0028*/ 	.word	0x00000890


	//   ....[1]....
        /*002c*/ 	.word	0x00000940


	//----- nvinfo : EIATTR_CRS_STACK_SIZE
	.align		4
.L_30:
        /*0030*/ 	.byte	0x04, 0x1e
        /*0032*/ 	.short	(.L_32 - .L_31)
.L_31:
        /*0034*/ 	.word	0x00000000


	//----- nvinfo : EIATTR_CBANK_PARAM_SIZE
	.align		4
.L_32:
        /*0038*/ 	.byte	0x03, 0x19
        /*003a*/ 	.short	0x0190


	//----- nvinfo : EIATTR_PARAM_CBANK
	.align		4
        /*003c*/ 	.byte	0x04, 0x0a
        /*003e*/ 	.short	(.L_34 - .L_33)
	.align		4
.L_33:
        /*0040*/ 	.word	index@(.nv.constant0._ZN7cutlass6KernelINS_4conv6kernel13ReorderKernelINS2_23DirectConvolutionParamsINS1_11threadblock37DepthwiseFpropDirectConvMultipleStageINS_4gemm9GemmShapeILi64ELi64ELi9EEENS5_73DepthwiseFpropActivationDirect2dConvTileAccessIteratorFixedStrideDilationINS_11MatrixShapeILi64ELi64EEENS1_15TensorNHWCShapeILi1ELi8ELi8ELi64EEENSB_ILi1ELi1EEESF_NSD_ILi1ELi10ELi10ELi64EEENS_6half_tENS_6layout10TensorNHWCENS_9transform30PitchLinearStripminedThreadMapINS_16PitchLinearShapeILi64ELi100EEELi128ELi8EEENS_12AlignedArrayISH_Li8ELi16EEEEENSK_11threadblock35RegularTileAccessIteratorDirectConvINSB_ILi100ELi64EEESH_NSI_8RowMajorELi0ESO_Lb0ELi16EEELNS_4arch14CacheOperation4KindE1ENS5_57DepthwiseFpropFilterDirectConvTileAccessIteratorOptimizedINSB_ILi64ELi9EEESH_SJ_NSL_INSM_ILi64ELi9EEELi128ELi8EEESQ_EENST_INSB_ILi9ELi64EEESH_SV_Li0ES13_Lb0ELi16EEELSZ_1ENS5_28DepthwiseDirectConvMmaPolicyINS1_4warp26MmaDepthwiseDirectConvSimtINS8_ILi16ELi64ELi9EEENSB_ILi3ELi3EEENSD_ILi1ELi4ELi4ELi2EEESE_SH_SV_SH_SV_SH_SV_NS7_4warp13MmaSimtPolicyINSB_ILi1ELi32EEENSI_19RowMajorInterleavedILi1EEENS8_ILi2ELi2ELi1EEEEELNS1_17IteratorAlgorithmE4ESF_SF_SG_Li1ELNS_16ComplexTransformE0ELS1L_0EbEENSB_ILi0ELi0EEES1N_SO_S13_Li1EEELi4ENS_8epilogue11threadblock17EpilogueDepthwiseIS9_S1C_SE_S1M_NS1Q_32PredicatedTileIteratorDirectConvINSL_INSM_ILi64ELi64EEELi128ELi8EEESH_S1C_SE_EENS1P_4warp20FragmentIteratorSimtIS1A_NS1_6thread42DepthwiseDirectConvElementwiseInnerProductINS8_ILi16ELi2ELi1EEESH_SH_SH_NSX_13OpMultiplyAddEbEESV_S1J_EENS1W_28TileIteratorSimtDirect2dConvIS1A_S1C_SE_S22_SH_SV_S1J_EENS1Q_29SharedLoadIteratorPitchLinearIS1U_SH_Li16EEENS1P_6thread17LinearCombinationISH_Li8ESH_SH_LNS28_9ScaleType4KindE2ELNS_15FloatRoundStyleE2ESH_EES1N_EELS1K_4EbEES2E_NS5_47DepthwiseDirect2dConvIdentityThreadblockSwizzleILi1ELi1ELi8ELi8EEELNS1_8OperatorE0ENS2_17DirectConvolutionIS2F_S2E_S2H_LS2I_0ENS1_17Conv2dProblemSizeELNS1_9GroupModeE3ESE_E9ArgumentsENS1Q_27ConvOutputIteratorParameterISJ_SV_NS_9TensorRefISH_SJ_EELS2I_0ES2K_EES2K_LS2L_3ESE_EESH_EEEEvNT_6ParamsE)
        /*0044*/ 	.short	0x0210
        /*0046*/ 	.short	0x0190


	//----- nvinfo : EIATTR_SW_WAR
	.align		4
.L_34:
        /*0048*/ 	.byte	0x04, 0x36
        /*004a*/ 	.short	(.L_36 - .L_35)
.L_35:
        /*004c*/ 	.word	0x00000008
.L_36:


//--------------------- .nv.info._ZN7cutlass6KernelINS_4conv6kernel17DirectConvolutionINS1_11threadblock37DepthwiseFpropDirectConvMultipleStageINS_4gemm9GemmShapeILi64ELi64ELi9EEENS4_73DepthwiseFpropActivationDirect2dConvTileAccessIteratorFixedStrideDilationINS_11MatrixShapeILi64ELi64EEENS1_15TensorNHWCShapeILi1ELi8ELi8ELi64EEENSA_ILi1ELi1EEESE_NSC_ILi1ELi10ELi10ELi64EEENS_6half_tENS_6layout10TensorNHWCENS_9transform30PitchLinearStripminedThreadMapINS_16PitchLinearShapeILi64ELi100EEELi128ELi8EEENS_12AlignedArrayISG_Li8ELi16EEEEENSJ_11threadblock35RegularTileAccessIteratorDirectConvINSA_ILi100ELi64EEESG_NSH_8RowMajorELi0ESN_Lb0ELi16EEELNS_4arch14CacheOperation4KindE1ENS4_57DepthwiseFpropFilterDirectConvTileAccessIteratorOptimizedINSA_ILi64ELi9EEESG_SI_NSK_INSL_ILi64ELi9EEELi128ELi8EEESP_EENSS_INSA_ILi9ELi64EEESG_SU_Li0ES12_Lb0ELi16EEELSY_1ENS4_28DepthwiseDirectConvMmaPolicyINS1_4warp26MmaDepthwiseDirectConvSimtINS7_ILi16ELi64ELi9EEENSA_ILi3ELi3EEENSC_ILi1ELi4ELi4ELi2EEESD_SG_SU_SG_SU_SG_SU_NS6_4warp13MmaSimtPolicyINSA_ILi1ELi32EEENSH_19RowMajorInterleavedILi1EEENS7_ILi2ELi2ELi1EEEEELNS1_17IteratorAlgorithmE4ESE_SE_SF_Li1ELNS_16ComplexTransformE0ELS1K_0EbEENSA_ILi0ELi0EEES1M_SN_S12_Li1EEELi4ENS_8epilogue11threadblock17EpilogueDepthwiseIS8_S1B_SD_S1L_NS1P_32PredicatedTileIteratorDirectConvINSK_INSL_ILi64ELi64EEELi128ELi8EEESG_S1B_SD_EENS1O_4warp20FragmentIteratorSimtIS19_NS1_6thread42DepthwiseDirectConvElementwiseInnerProductINS7_ILi16ELi2ELi1EEESG_SG_SG_NSW_13OpMultiplyAddEbEESU_S1I_EENS1V_28TileIteratorSimtDirect2dConvIS19_S1B_SD_S21_SG_SU_S1I_EENS1P_29SharedLoadIteratorPitchLinearIS1T_SG_Li16EEENS1O_6thread17LinearCombinationISG_Li8ESG_SG_LNS27_9ScaleType4KindE2ELNS_15FloatRoundStyleE2ESG_EES1M_EELS1J_4EbEES2D_NS4_47DepthwiseDirect2dConvIdentityThreadblockSwizzleILi1ELi1ELi8ELi8EEELNS1_8OperatorE0ENS1_17Conv2dProblemSizeELNS1_9GroupModeE3ESD_EEEEvNT_6ParamsE --------------------------
	.section	.nv.info._ZN7cutlass6KernelINS_4conv6kernel17DirectConvolutionINS1_11threadblock37DepthwiseFpropDirectConvMultipleStageINS_4gemm9GemmShapeILi64ELi64ELi9EEENS4_73DepthwiseFpropActivationDirect2dConvTileAccessIteratorFixedStrideDilationINS_11MatrixShapeILi64ELi64EEENS1_15TensorNHWCShapeILi1ELi8ELi8ELi64EEENSA_ILi1ELi1EEESE_NSC_ILi1ELi10ELi10ELi64EEENS_6half_tENS_6layout10TensorNHWCENS_9transform30PitchLinearStripminedThreadMapINS_16PitchLinearShapeILi64ELi100EEELi128ELi8EEENS_12AlignedArrayISG_Li8ELi16EEEEENSJ_11threadblock35RegularTileAccessIteratorDirectConvINSA_ILi100ELi64EEESG_NSH_8RowMajorELi0ESN_Lb0ELi16EEELNS_4arch14CacheOperation4KindE1ENS4_57DepthwiseFpropFilterDirectConvTileAccessIteratorOptimizedINSA_ILi64ELi9EEESG_SI_NSK_INSL_ILi64ELi9EEELi128ELi8EEESP_EENSS_INSA_ILi9ELi64EEESG_SU_Li0ES12_Lb0ELi16EEELSY_1ENS4_28DepthwiseDirectConvMmaPolicyINS1_4warp26MmaDepthwiseDirectConvSimtINS7_ILi16ELi64ELi9EEENSA_ILi3ELi3EEENSC_ILi1ELi4ELi4ELi2EEESD_SG_SU_SG_SU_SG_SU_NS6_4warp13MmaSimtPolicyINSA_ILi1ELi32EEENSH_19RowMajorInterleavedILi1EEENS7_ILi2ELi2ELi1EEEEELNS1_17IteratorAlgorithmE4ESE_SE_SF_Li1ELNS_16ComplexTransformE0ELS1K_0EbEENSA_ILi0ELi0EEES1M_SN_S12_Li1EEELi4ENS_8epilogue11threadblock17EpilogueDepthwiseIS8_S1B_SD_S1L_NS1P_32PredicatedTileIteratorDirectConvINSK_INSL_ILi64ELi64EEELi128ELi8EEESG_S1B_SD_EENS1O_4warp20FragmentIteratorSimtIS19_NS1_6thread42DepthwiseDirectConvElementwiseInnerProductINS7_ILi16ELi2ELi1EEESG_SG_SG_NSW_13OpMultiplyAddEbEESU_S1I_EENS1V_28TileIteratorSimtDirect2dConvIS19_S1B_SD_S21_SG_SU_S1I_EENS1P_29SharedLoadIteratorPitchLinearIS1T_SG_Li16EEENS1O_6thread17LinearCombinationISG_Li8ESG_SG_LNS27_9ScaleType4KindE2ELNS_15FloatRoundStyleE2ESG_EES1M_EELS1J_4EbEES2D_NS4_47DepthwiseDirect2dConvIdentityThreadblockSwizzleILi1ELi1ELi8ELi8EEELNS1_8OperatorE0ENS1_17Conv2dProblemSizeELNS1_9GroupModeE3ESD_EEEEvNT_6ParamsE,"",@"SHT_CUDA_INFO"
	.sectionflags	@""
	.align	4


	//----- nvinfo : EIATTR_CUDA_API_VERSION
	.align		4
        /*0000*/ 	.byte	0x04, 0x37
        /*0002*/ 	.short	(.L_38 - .L_37)
.L_37:
        /*0004*/ 	.word	0x00000082


	//----- nvinfo : EIATTR_KPARAM_INFO
	.align		4
.L_38:
        /*0008*/ 	.byte	0x04, 0x17
        /*000a*/ 	.short	(.L_40 - .L_39)
.L_39:
        /*000c*/ 	.word	0x00000000
        /*0010*/ 	.short	0x0000
        /*0012*/ 	.short	0x0000
        /*0014*/ 	.byte	0x00, 0xf0, 0x41, 0x06


	//----- nvinfo : EIATTR_SPARSE_MMA_MASK
	.align		4
.L_40:
        /*0018*/ 	.byte	0x03, 0x50
        /*001a*/ 	.short	0x0000


	//----- nvinfo : EIATTR_MAXREG_COUNT
	.align		4
        /*001c*/ 	.byte	0x03, 0x1b
        /*001e*/ 	.short	0x00ff


	//----- nvinfo : EIATTR_NUM_BARRIERS
	.align		4
        /*0020*/ 	.byte	0x02, 0x4c
        /*0022*/ 	.byte	0x01
	.zero		1


	//----- nvinfo : EIATTR_MERCURY_ISA_VERSION
	.align		4
        /*0024*/ 	.byte	0x03, 0x5f
        /*0026*/ 	.short	0x0101


	//----- nvinfo : EIATTR_COOP_GROUP_MASK_REGIDS
	.align		4
        /*0028*/ 	.byte	0x04, 0x29
        /*002a*/ 	.short	(.L_42 - .L_41)


	//   ....[0]....
.L_41:
        /*002c*/ 	.word	0xffffffff


	//----- nvinfo : EIATTR_COOP_GROUP_INSTR_OFFSETS
	.align		4
.L_42:
        /*0030*/ 	.byte	0x04, 0x28
        /*0032*/ 	.short	(.L_44 - .L_43)


	//   ....[0]....
.L_43:
        /*0034*/ 	.word	0x00000270


	//----- nvinfo : EIATTR_EXIT_INSTR_OFFSETS
	.align		4
.L_44:
        /*0038*/ 	.byte	0x04, 0x1c
        /*003a*/ 	.short	(.L_46 - .L_45)


	//   ....[0]....
.L_45:
        /*003c*/ 	.word	0x000000d0


	//   ....[1]....
        /*0040*/ 	.word	0x000053d0


	//----- nvinfo : EIATTR_CBANK_PARAM_SIZE
	.align		4
.L_46:
        /*0044*/ 	.byte	0x03, 0x19
        /*0046*/ 	.short	0x0190


	//----- nvinfo : EIATTR_PARAM_CBANK
	.align		4
        /*0048*/ 	.byte	0x04, 0x0a
        /*004a*/ 	.short	(.L_48 - .L_47)
	.align		4
.L_47:
        /*004c*/ 	.word	index@(.nv.constant0._ZN7cutlass6KernelINS_4conv6kernel17DirectConvolutionINS1_11threadblock37DepthwiseFpropDirectConvMultipleStageINS_4gemm9GemmShapeILi64ELi64ELi9EEENS4_73DepthwiseFpropActivationDirect2dConvTileAccessIteratorFixedStrideDilationINS_11MatrixShapeILi64ELi64EEENS1_15TensorNHWCShapeILi1ELi8ELi8ELi64EEENSA_ILi1ELi1EEESE_NSC_ILi1ELi10ELi10ELi64EEENS_6half_tENS_6layout10TensorNHWCENS_9transform30PitchLinearStripminedThreadMapINS_16PitchLinearShapeILi64ELi100EEELi128ELi8EEENS_12AlignedArrayISG_Li8ELi16EEEEENSJ_11threadblock35RegularTileAccessIteratorDirectConvINSA_ILi100ELi64EEESG_NSH_8RowMajorELi0ESN_Lb0ELi16EEELNS_4arch14CacheOperation4KindE1ENS4_57DepthwiseFpropFilterDirectConvTileAccessIteratorOptimizedINSA_ILi64ELi9EEESG_SI_NSK_INSL_ILi64ELi9EEELi128ELi8EEESP_EENSS_INSA_ILi9ELi64EEESG_SU_Li0ES12_Lb0ELi16EEELSY_1ENS4_28DepthwiseDirectConvMmaPolicyINS1_4warp26MmaDepthwiseDirectConvSimtINS7_ILi16ELi64ELi9EEENSA_ILi3ELi3EEENSC_ILi1ELi4ELi4ELi2EEESD_SG_SU_SG_SU_SG_SU_NS6_4warp13MmaSimtPolicyINSA_ILi1ELi32EEENSH_19RowMajorInterleavedILi1EEENS7_ILi2ELi2ELi1EEEEELNS1_17IteratorAlgorithmE4ESE_SE_SF_Li1ELNS_16ComplexTransformE0ELS1K_0EbEENSA_ILi0ELi0EEES1M_SN_S12_Li1EEELi4ENS_8epilogue11threadblock17EpilogueDepthwiseIS8_S1B_SD_S1L_NS1P_32PredicatedTileIteratorDirectConvINSK_INSL_ILi64ELi64EEELi128ELi8EEESG_S1B_SD_EENS1O_4warp20FragmentIteratorSimtIS19_NS1_6thread42DepthwiseDirectConvElementwiseInnerProductINS7_ILi16ELi2ELi1EEESG_SG_SG_NSW_13OpMultiplyAddEbEESU_S1I_EENS1V_28TileIteratorSimtDirect2dConvIS19_S1B_SD_S21_SG_SU_S1I_EENS1P_29SharedLoadIteratorPitchLinearIS1T_SG_Li16EEENS1O_6thread17LinearCombinationISG_Li8ESG_SG_LNS27_9ScaleType4KindE2ELNS_15FloatRoundStyleE2ESG_EES1M_EELS1J_4EbEES2D_NS4_47DepthwiseDirect2dConvIdentityThreadblockSwizzleILi1ELi1ELi8ELi8EEELNS1_8OperatorE0ENS1_17Conv2dProblemSizeELNS1_9GroupModeE3ESD_EEEEvNT_6ParamsE)
        /*0050*/ 	.short	0x0210
        /*0052*/ 	.short	0x0190


	//----- nvinfo : EIATTR_SW_WAR
	.align		4
.L_48:
        /*0054*/ 	.byte	0x04, 0x36
        /*0056*/ 	.short	(.L_50 - .L_49)
.L_49:
        /*0058*/ 	.word	0x00000008
.L_50:


//--------------------- .nv.callgraph             --------------------------
	.section	.nv.callgraph,"",@"SHT_CUDA_CALLGRAPH"
	.align	4
	.sectionentsize	8
	.align		4
        /*0000*/ 	.word	0x00000000
	.align		4
        /*0004*/ 	.word	0xffffffff
	.align		4
        /*0008*/ 	.word	0x00000000
	.align		4
        /*000c*/ 	.word	0xfffffffe
	.align		4
        /*0010*/ 	.word	0x00000000
	.align		4
        /*0014*/ 	.word	0xfffffffd
	.align		4
        /*0018*/ 	.word	0x00000000
	.align		4
        /*001c*/ 	.word	0xfffffffc


//--------------------- .nv.constant4             --------------------------
	.section	.nv.constant4,"a",@progbits
	.align	8
	.align		8
.nv.constant4:
        /*0000*/ 	.dword	_ZN34_INTERNAL_16e3705e_4_k_cu_2106836d4cuda3std3__45__cpo5beginE
	.align		8
        /*0008*/ 	.dword	_ZN34_INTERNAL_16e3705e_4_k_cu_2106836d4cuda3std3__45__cpo3endE
	.align		8
        /*0010*/ 	.dword	_ZN34_INTERNAL_16e3705e_4_k_cu_2106836d4cuda3std3__45__cpo6cbeginE
	.align		8
        /*0018*/ 	.dword	_ZN34_INTERNAL_16e3705e_4_k_cu_2106836d4cuda3std3__45__cpo4cendE
	.align		8
        /*0020*/ 	.dword	_ZN34_INTERNAL_16e3705e_4_k_cu_2106836d4cuda3std3__436_GLOBAL__N__16e3705e_4_k_cu_2106836d6ignoreE
	.align		8
        /*0028*/ 	.dword	_ZN34_INTERNAL_16e3705e_4_k_cu_2106836d4cuda3std3__419piecewise_constructE
	.align		8
        /*0030*/ 	.dword	_ZN34_INTERNAL_16e3705e_4_k_cu_2106836d4cuda3std3__48in_placeE
	.align		8
        /*0038*/ 	.dword	_ZN34_INTERNAL_16e3705e_4_k_cu_2106836d4cuda3std6ranges3__45__cpo4swapE
	.align		8
        /*0040*/ 	.dword	_ZN34_INTERNAL_16e3705e_4_k_cu_2106836d4cuda3std6ranges3__45__cpo9iter_moveE
	.align		8
        /*0048*/ 	.dword	_ZN34_INTERNAL_16e3705e_4_k_cu_2106836d4cute7productE
	.align		8
        /*0050*/ 	.dword	_ZN34_INTERNAL_16e3705e_4_k_cu_2106836d4cute1_E


//--------------------- .text._ZN7cutlass6KernelINS_4conv6kernel13ReorderKernelINS2_23DirectConvolutionParamsINS1_11threadblock37DepthwiseFpropDirectConvMultipleStageINS_4gemm9GemmShapeILi64ELi64ELi9EEENS5_73DepthwiseFpropActivationDirect2dConvTileAccessIteratorFixedStrideDilationINS_11MatrixShapeILi64ELi64EEENS1_15TensorNHWCShapeILi1ELi8ELi8ELi64EEENSB_ILi1ELi1EEESF_NSD_ILi1ELi10ELi10ELi64EEENS_6half_tENS_6layout10TensorNHWCENS_9transform30PitchLinearStripminedThreadMapINS_16PitchLinearShapeILi64ELi100EEELi128ELi8EEENS_12AlignedArrayISH_Li8ELi16EEEEENSK_11threadblock35RegularTileAccessIteratorDirectConvINSB_ILi100ELi64EEESH_NSI_8RowMajorELi0ESO_Lb0ELi16EEELNS_4arch14CacheOperation4KindE1ENS5_57DepthwiseFpropFilterDirectConvTileAccessIteratorOptimizedINSB_ILi64ELi9EEESH_SJ_NSL_INSM_ILi64ELi9EEELi128ELi8EEESQ_EENST_INSB_ILi9ELi64EEESH_SV_Li0ES13_Lb0ELi16EEELSZ_1ENS5_28DepthwiseDirectConvMmaPolicyINS1_4warp26MmaDepthwiseDirectConvSimtINS8_ILi16ELi64ELi9EEENSB_ILi3ELi3EEENSD_ILi1ELi4ELi4ELi2EEESE_SH_SV_SH_SV_SH_SV_NS7_4warp13MmaSimtPolicyINSB_ILi1ELi32EEENSI_19RowMajorInterleavedILi1EEENS8_ILi2ELi2ELi1EEEEELNS1_17IteratorAlgorithmE4ESF_SF_SG_Li1ELNS_16ComplexTransformE0ELS1L_0EbEENSB_ILi0ELi0EEES1N_SO_S13_Li1EEELi4ENS_8epilogue11threadblock17EpilogueDepthwiseIS9_S1C_SE_S1M_NS1Q_32PredicatedTileIteratorDirectConvINSL_INSM_ILi64ELi64EEELi128ELi8EEESH_S1C_SE_EENS1P_4warp20FragmentIteratorSimtIS1A_NS1_6thread42DepthwiseDirectConvElementwiseInnerProductINS8_ILi16ELi2ELi1EEESH_SH_SH_NSX_13OpMultiplyAddEbEESV_S1J_EENS1W_28TileIteratorSimtDirect2dConvIS1A_S1C_SE_S22_SH_SV_S1J_EENS1Q_29SharedLoadIteratorPitchLinearIS1U_SH_Li16EEENS1P_6thread17LinearCombinationISH_Li8ESH_SH_LNS28_9ScaleType4KindE2ELNS_15FloatRoundStyleE2ESH_EES1N_EELS1K_4EbEES2E_NS5_47DepthwiseDirect2dConvIdentityThreadblockSwizzleILi1ELi1ELi8ELi8EEELNS1_8OperatorE0ENS2_17DirectConvolutionIS2F_S2E_S2H_LS2I_0ENS1_17Conv2dProblemSizeELNS1_9GroupModeE3ESE_E9ArgumentsENS1Q_27ConvOutputIteratorParameterISJ_SV_NS_9TensorRefISH_SJ_EELS2I_0ES2K_EES2K_LS2L_3ESE_EESH_EEEEvNT_6ParamsE --------------------------
	.section	.text._ZN7cutlass6KernelINS_4conv6kernel13ReorderKernelINS2_23DirectConvolutionParamsINS1_11threadblock37DepthwiseFpropDirectConvMultipleStageINS_4gemm9GemmShapeILi64ELi64ELi9EEENS5_73DepthwiseFpropActivationDirect2dConvTileAccessIteratorFixedStrideDilationINS_11MatrixShapeILi64ELi64EEENS1_15TensorNHWCShapeILi1ELi8ELi8ELi64EEENSB_ILi1ELi1EEESF_NSD_ILi1ELi10ELi10ELi64EEENS_6half_tENS_6layout10TensorNHWCENS_9transform30PitchLinearStripminedThreadMapINS_16PitchLinearShapeILi64ELi100EEELi128ELi8EEENS_12AlignedArrayISH_Li8ELi16EEEEENSK_11threadblock35RegularTileAccessIteratorDirectConvINSB_ILi100ELi64EEESH_NSI_8RowMajorELi0ESO_Lb0ELi16EEELNS_4arch14CacheOperation4KindE1ENS5_57DepthwiseFpropFilterDirectConvTileAccessIteratorOptimizedINSB_ILi64ELi9EEESH_SJ_NSL_INSM_ILi64ELi9EEELi128ELi8EEESQ_EENST_INSB_ILi9ELi64EEESH_SV_Li0ES13_Lb0ELi16EEELSZ_1ENS5_28DepthwiseDirectConvMmaPolicyINS1_4warp26MmaDepthwiseDirectConvSimtINS8_ILi16ELi64ELi9EEENSB_ILi3ELi3EEENSD_ILi1ELi4ELi4ELi2EEESE_SH_SV_SH_SV_SH_SV_NS7_4warp13MmaSimtPolicyINSB_ILi1ELi32EEENSI_19RowMajorInterleavedILi1EEENS8_ILi2ELi2ELi1EEEEELNS1_17IteratorAlgorithmE4ESF_SF_SG_Li1ELNS_16ComplexTransformE0ELS1L_0EbEENSB_ILi0ELi0EEES1N_SO_S13_Li1EEELi4ENS_8epilogue11threadblock17EpilogueDepthwiseIS9_S1C_SE_S1M_NS1Q_32PredicatedTileIteratorDirectConvINSL_INSM_ILi64ELi64EEELi128ELi8EEESH_S1C_SE_EENS1P_4warp20FragmentIteratorSimtIS1A_NS1_6thread42DepthwiseDirectConvElementwiseInnerProductINS8_ILi16ELi2ELi1EEESH_SH_SH_NSX_13OpMultiplyAddEbEESV_S1J_EENS1W_28TileIteratorSimtDirect2dConvIS1A_S1C_SE_S22_SH_SV_S1J_EENS1Q_29SharedLoadIteratorPitchLinearIS1U_SH_Li16EEENS1P_6thread17LinearCombinationISH_Li8ESH_SH_LNS28_9ScaleType4KindE2ELNS_15FloatRoundStyleE2ESH_EES1N_EELS1K_4EbEES2E_NS5_47DepthwiseDirect2dConvIdentityThreadblockSwizzleILi1ELi1ELi8ELi8EEELNS1_8OperatorE0ENS2_17DirectConvolutionIS2F_S2E_S2H_LS2I_0ENS1_17Conv2dProblemSizeELNS1_9GroupModeE3ESE_E9ArgumentsENS1Q_27ConvOutputIteratorParameterISJ_SV_NS_9TensorRefISH_SJ_EELS2I_0ES2K_EES2K_LS2L_3ESE_EESH_EEEEvNT_6ParamsE,"ax",@progbits
	.align	128
.text._ZN7cutlass6KernelINS_4conv6kernel13ReorderKernelINS2_23DirectConvolutionParamsINS1_11threadblock37DepthwiseFpropDirectConvMultipleStageINS_4gemm9GemmShapeILi64ELi64ELi9EEENS5_73DepthwiseFpropActivationDirect2dConvTileAccessIteratorFixedStrideDilationINS_11MatrixShapeILi64ELi64EEENS1_15TensorNHWCShapeILi1ELi8ELi8ELi64EEENSB_ILi1ELi1EEESF_NSD_ILi1ELi10ELi10ELi64EEENS_6half_tENS_6layout10TensorNHWCENS_9transform30PitchLinearStripminedThreadMapINS_16PitchLinearShapeILi64ELi100EEELi128ELi8EEENS_12AlignedArrayISH_Li8ELi16EEEEENSK_11threadblock35RegularTileAccessIteratorDirectConvINSB_ILi100ELi64EEESH_NSI_8RowMajorELi0ESO_Lb0ELi16EEELNS_4arch14CacheOperation4KindE1ENS5_57DepthwiseFpropFilterDirectConvTileAccessIteratorOptimizedINSB_ILi64ELi9EEESH_SJ_NSL_INSM_ILi64ELi9EEELi128ELi8EEESQ_EENST_INSB_ILi9ELi64EEESH_SV_Li0ES13_Lb0ELi16EEELSZ_1ENS5_28DepthwiseDirectConvMmaPolicyINS1_4warp26MmaDepthwiseDirectConvSimtINS8_ILi16ELi64ELi9EEENSB_ILi3ELi3EEENSD_ILi1ELi4ELi4ELi2EEESE_SH_SV_SH_SV_SH_SV_NS7_4warp13MmaSimtPolicyINSB_ILi1ELi32EEENSI_19RowMajorInterleavedILi1EEENS8_ILi2ELi2ELi1EEEEELNS1_17IteratorAlgorithmE4ESF_SF_SG_Li1ELNS_16ComplexTransformE0ELS1L_0EbEENSB_ILi0ELi0EEES1N_SO_S13_Li1EEELi4ENS_8epilogue11threadblock17EpilogueDepthwiseIS9_S1C_SE_S1M_NS1Q_32PredicatedTileIteratorDirectConvINSL_INSM_ILi64ELi64EEELi128ELi8EEESH_S1C_SE_EENS1P_4warp20FragmentIteratorSimtIS1A_NS1_6thread42DepthwiseDirectConvElementwiseInnerProductINS8_ILi16ELi2ELi1EEESH_SH_SH_NSX_13OpMultiplyAddEbEESV_S1J_EENS1W_28TileIteratorSimtDirect2dConvIS1A_S1C_SE_S22_SH_SV_S1J_EENS1Q_29SharedLoadIteratorPitchLinearIS1U_SH_Li16EEENS1P_6thread17LinearCombinationISH_Li8ESH_SH_LNS28_9ScaleType4KindE2ELNS_15FloatRoundStyleE2ESH_EES1N_EELS1K_4EbEES2E_NS5_47DepthwiseDirect2dConvIdentityThreadblockSwizzleILi1ELi1ELi8ELi8EEELNS1_8OperatorE0ENS2_17DirectConvolutionIS2F_S2E_S2H_LS2I_0ENS1_17Conv2dProblemSizeELNS1_9GroupModeE3ESE_E9ArgumentsENS1Q_27ConvOutputIteratorParameterISJ_SV_NS_9TensorRefISH_SJ_EELS2I_0ES2K_EES2K_LS2L_3ESE_EESH_EEEEvNT_6ParamsE:
        .type           _ZN7cutlass6KernelINS_4conv6kernel13ReorderKernelINS2_23DirectConvolutionParamsINS1_11threadblock37DepthwiseFpropDirectConvMultipleStageINS_4gemm9GemmShapeILi64ELi64ELi9EEENS5_73DepthwiseFpropActivationDirect2dConvTileAccessIteratorFixedStrideDilationINS_11MatrixShapeILi64ELi64EEENS1_15TensorNHWCShapeILi1ELi8ELi8ELi64EEENSB_ILi1ELi1EEESF_NSD_ILi1ELi10ELi10ELi64EEENS_6half_tENS_6layout10TensorNHWCENS_9transform30PitchLinearStripminedThreadMapINS_16PitchLinearShapeILi64ELi100EEELi128ELi8EEENS_12AlignedArrayISH_Li8ELi16EEEEENSK_11threadblock35RegularTileAccessIteratorDirectConvINSB_ILi100ELi64EEESH_NSI_8RowMajorELi0ESO_Lb0ELi16EEELNS_4arch14CacheOperation4KindE1ENS5_57DepthwiseFpropFilterDirectConvTileAccessIteratorOptimizedINSB_ILi64ELi9EEESH_SJ_NSL_INSM_ILi64ELi9EEELi128ELi8EEESQ_EENST_INSB_ILi9ELi64EEESH_SV_Li0ES13_Lb0ELi16EEELSZ_1ENS5_28DepthwiseDirectConvMmaPolicyINS1_4warp26MmaDepthwiseDirectConvSimtINS8_ILi16ELi64ELi9EEENSB_ILi3ELi3EEENSD_ILi1ELi4ELi4ELi2EEESE_SH_SV_SH_SV_SH_SV_NS7_4warp13MmaSimtPolicyINSB_ILi1ELi32EEENSI_19RowMajorInterleavedILi1EEENS8_ILi2ELi2ELi1EEEEELNS1_17IteratorAlgorithmE4ESF_SF_SG_Li1ELNS_16ComplexTransformE0ELS1L_0EbEENSB_ILi0ELi0EEES1N_SO_S13_Li1EEELi4ENS_8epilogue11threadblock17EpilogueDepthwiseIS9_S1C_SE_S1M_NS1Q_32PredicatedTileIteratorDirectConvINSL_INSM_ILi64ELi64EEELi128ELi8EEESH_S1C_SE_EENS1P_4warp20FragmentIteratorSimtIS1A_NS1_6thread42DepthwiseDirectConvElementwiseInnerProductINS8_ILi16ELi2ELi1EEESH_SH_SH_NSX_13OpMultiplyAddEbEESV_S1J_EENS1W_28TileIteratorSimtDirect2dConvIS1A_S1C_SE_S22_SH_SV_S1J_EENS1Q_29SharedLoadIteratorPitchLinearIS1U_SH_Li16EEENS1P_6thread17LinearCombinationISH_Li8ESH_SH_LNS28_9ScaleType4KindE2ELNS_15FloatRoundStyleE2ESH_EES1N_EELS1K_4EbEES2E_NS5_47DepthwiseDirect2dConvIdentityThreadblockSwizzleILi1ELi1ELi8ELi8EEELNS1_8OperatorE0ENS2_17DirectConvolutionIS2F_S2E_S2H_LS2I_0ENS1_17Conv2dProblemSizeELNS1_9GroupModeE3ESE_E9ArgumentsENS1Q_27ConvOutputIteratorParameterISJ_SV_NS_9TensorRefISH_SJ_EELS2I_0ES2K_EES2K_LS2L_3ESE_EESH_EEEEvNT_6ParamsE,@function
        .size           _ZN7cutlass6KernelINS_4conv6kernel13ReorderKernelINS2_23DirectConvolutionParamsINS1_11threadblock37DepthwiseFpropDirectConvMultipleStageINS_4gemm9GemmShapeILi64ELi64ELi9EEENS5_73DepthwiseFpropActivationDirect2dConvTileAccessIteratorFixedStrideDilationINS_11MatrixShapeILi64ELi64EEENS1_15TensorNHWCShapeILi1ELi8ELi8ELi64EEENSB_ILi1ELi1EEESF_NSD_ILi1ELi10ELi10ELi64EEENS_6half_tENS_6layout10TensorNHWCENS_9transform30PitchLinearStripminedThreadMapINS_16PitchLinearShapeILi64ELi100EEELi128ELi8EEENS_12AlignedArrayISH_Li8ELi16EEEEENSK_11threadblock35RegularTileAccessIteratorDirectConvINSB_ILi100ELi64EEESH_NSI_8RowMajorELi0ESO_Lb0ELi16EEELNS_4arch14CacheOperation4KindE1ENS5_57DepthwiseFpropFilterDirectConvTileAccessIteratorOptimizedINSB_ILi64ELi9EEESH_SJ_NSL_INSM_ILi64ELi9EEELi128ELi8EEESQ_EENST_INSB_ILi9ELi64EEESH_SV_Li0ES13_Lb0ELi16EEELSZ_1ENS5_28DepthwiseDirectConvMmaPolicyINS1_4warp26MmaDepthwiseDirectConvSimtINS8_ILi16ELi64ELi9EEENSB_ILi3ELi3EEENSD_ILi1ELi4ELi4ELi2EEESE_SH_SV_SH_SV_SH_SV_NS7_4warp13MmaSimtPolicyINSB_ILi1ELi32EEENSI_19RowMajorInterleavedILi1EEENS8_ILi2ELi2ELi1EEEEELNS1_17IteratorAlgorithmE4ESF_SF_SG_Li1ELNS_16ComplexTransformE0ELS1L_0EbEENSB_ILi0ELi0EEES1N_SO_S13_Li1EEELi4ENS_8epilogue11threadblock17EpilogueDepthwiseIS9_S1C_SE_S1M_NS1Q_32PredicatedTileIteratorDirectConvINSL_INSM_ILi64ELi64EEELi128ELi8EEESH_S1C_SE_EENS1P_4warp20FragmentIteratorSimtIS1A_NS1_6thread42DepthwiseDirectConvElementwiseInnerProductINS8_ILi16ELi2ELi1EEESH_SH_SH_NSX_13OpMultiplyAddEbEESV_S1J_EENS1W_28TileIteratorSimtDirect2dConvIS1A_S1C_SE_S22_SH_SV_S1J_EENS1Q_29SharedLoadIteratorPitchLinearIS1U_SH_Li16EEENS1P_6thread17LinearCombinationISH_Li8ESH_SH_LNS28_9ScaleType4KindE2ELNS_15FloatRoundStyleE2ESH_EES1N_EELS1K_4EbEES2E_NS5_47DepthwiseDirect2dConvIdentityThreadblockSwizzleILi1ELi1ELi8ELi8EEELNS1_8OperatorE0ENS2_17DirectConvolutionIS2F_S2E_S2H_LS2I_0ENS1_17Conv2dProblemSizeELNS1_9GroupModeE3ESE_E9ArgumentsENS1Q_27ConvOutputIteratorParameterISJ_SV_NS_9TensorRefISH_SJ_EELS2I_0ES2K_EES2K_LS2L_3ESE_EESH_EEEEvNT_6ParamsE,(.L_x_15 - _ZN7cutlass6KernelINS_4conv6kernel13ReorderKernelINS2_23DirectConvolutionParamsINS1_11threadblock37DepthwiseFpropDirectConvMultipleStageINS_4gemm9GemmShapeILi64ELi64ELi9EEENS5_73DepthwiseFpropActivationDirect2dConvTileAccessIteratorFixedStrideDilationINS_11MatrixShapeILi64ELi64EEENS1_15TensorNHWCShapeILi1ELi8ELi8ELi64EEENSB_ILi1ELi1EEESF_NSD_ILi1ELi10ELi10ELi64EEENS_6half_tENS_6layout10TensorNHWCENS_9transform30PitchLinearStripminedThreadMapINS_16PitchLinearShapeILi64ELi100EEELi128ELi8EEENS_12AlignedArrayISH_Li8ELi16EEEEENSK_11threadblock35RegularTileAccessIteratorDirectConvINSB_ILi100ELi64EEESH_NSI_8RowMajorELi0ESO_Lb0ELi16EEELNS_4arch14CacheOperation4KindE1ENS5_57DepthwiseFpropFilterDirectConvTileAccessIteratorOptimizedINSB_ILi64ELi9EEESH_SJ_NSL_INSM_ILi64ELi9EEELi128ELi8EEESQ_EENST_INSB_ILi9ELi64EEESH_SV_Li0ES13_Lb0ELi16EEELSZ_1ENS5_28DepthwiseDirectConvMmaPolicyINS1_4warp26MmaDepthwiseDirectConvSimtINS8_ILi16ELi64ELi9EEENSB_ILi3ELi3EEENSD_ILi1ELi4ELi4ELi2EEESE_SH_SV_SH_SV_SH_SV_NS7_4warp13MmaSimtPolicyINSB_ILi1ELi32EEENSI_19RowMajorInterleavedILi1EEENS8_ILi2ELi2ELi1EEEEELNS1_17IteratorAlgorithmE4ESF_SF_SG_Li1ELNS_16ComplexTransformE0ELS1L_0EbEENSB_ILi0ELi0EEES1N_SO_S13_Li1EEELi4ENS_8epilogue11threadblock17EpilogueDepthwiseIS9_S1C_SE_S1M_NS1Q_32PredicatedTileIteratorDirectConvINSL_INSM_ILi64ELi64EEELi128ELi8EEESH_S1C_SE_EENS1P_4warp20FragmentIteratorSimtIS1A_NS1_6thread42DepthwiseDirectConvElementwiseInnerProductINS8_ILi16ELi2ELi1EEESH_SH_SH_NSX_13OpMultiplyAddEbEESV_S1J_EENS1W_28TileIteratorSimtDirect2dConvIS1A_S1C_SE_S22_SH_SV_S1J_EENS1Q_29SharedLoadIteratorPitchLinearIS1U_SH_Li16EEENS1P_6thread17LinearCombinationISH_Li8ESH_SH_LNS28_9ScaleType4KindE2ELNS_15FloatRoundStyleE2ESH_EES1N_EELS1K_4EbEES2E_NS5_47DepthwiseDirect2dConvIdentityThreadblockSwizzleILi1ELi1ELi8ELi8EEELNS1_8OperatorE0ENS2_17DirectConvolutionIS2F_S2E_S2H_LS2I_0ENS1_17Conv2dProblemSizeELNS1_9GroupModeE3ESE_E9ArgumentsENS1Q_27ConvOutputIteratorParameterISJ_SV_NS_9TensorRefISH_SJ_EELS2I_0ES2K_EES2K_LS2L_3ESE_EESH_EEEEvNT_6ParamsE)
        .other          _ZN7cutlass6KernelINS_4conv6kernel13ReorderKernelINS2_23DirectConvolutionParamsINS1_11threadblock37DepthwiseFpropDirectConvMultipleStageINS_4gemm9GemmShapeILi64ELi64ELi9EEENS5_73DepthwiseFpropActivationDirect2dConvTileAccessIteratorFixedStrideDilationINS_11MatrixShapeILi64ELi64EEENS1_15TensorNHWCShapeILi1ELi8ELi8ELi64EEENSB_ILi1ELi1EEESF_NSD_ILi1ELi10ELi10ELi64EEENS_6half_tENS_6layout10TensorNHWCENS_9transform30PitchLinearStripminedThreadMapINS_16PitchLinearShapeILi64ELi100EEELi128ELi8EEENS_12AlignedArrayISH_Li8ELi16EEEEENSK_11threadblock35RegularTileAccessIteratorDirectConvINSB_ILi100ELi64EEESH_NSI_8RowMajorELi0ESO_Lb0ELi16EEELNS_4arch14CacheOperation4KindE1ENS5_57DepthwiseFpropFilterDirectConvTileAccessIteratorOptimizedINSB_ILi64ELi9EEESH_SJ_NSL_INSM_ILi64ELi9EEELi128ELi8EEESQ_EENST_INSB_ILi9ELi64EEESH_SV_Li0ES13_Lb0ELi16EEELSZ_1ENS5_28DepthwiseDirectConvMmaPolicyINS1_4warp26MmaDepthwiseDirectConvSimtINS8_ILi16ELi64ELi9EEENSB_ILi3ELi3EEENSD_ILi1ELi4ELi4ELi2EEESE_SH_SV_SH_SV_SH_SV_NS7_4warp13MmaSimtPolicyINSB_ILi1ELi32EEENSI_19RowMajorInterleavedILi1EEENS8_ILi2ELi2ELi1EEEEELNS1_17IteratorAlgorithmE4ESF_SF_SG_Li1ELNS_16ComplexTransformE0ELS1L_0EbEENSB_ILi0ELi0EEES1N_SO_S13_Li1EEELi4ENS_8epilogue11threadblock17EpilogueDepthwiseIS9_S1C_SE_S1M_NS1Q_32PredicatedTileIteratorDirectConvINSL_INSM_ILi64ELi64EEELi128ELi8EEESH_S1C_SE_EENS1P_4warp20FragmentIteratorSimtIS1A_NS1_6thread42DepthwiseDirectConvElementwiseInnerProductINS8_ILi16ELi2ELi1EEESH_SH_SH_NSX_13OpMultiplyAddEbEESV_S1J_EENS1W_28TileIteratorSimtDirect2dConvIS1A_S1C_SE_S22_SH_SV_S1J_EENS1Q_29SharedLoadIteratorPitchLinearIS1U_SH_Li16EEENS1P_6thread17LinearCombinationISH_Li8ESH_SH_LNS28_9ScaleType4KindE2ELNS_15FloatRoundStyleE2ESH_EES1N_EELS1K_4EbEES2E_NS5_47DepthwiseDirect2dConvIdentityThreadblockSwizzleILi1ELi1ELi8ELi8EEELNS1_8OperatorE0ENS2_17DirectConvolutionIS2F_S2E_S2H_LS2I_0ENS1_17Conv2dProblemSizeELNS1_9GroupModeE3ESE_E9ArgumentsENS1Q_27ConvOutputIteratorParameterISJ_SV_NS_9TensorRefISH_SJ_EELS2I_0ES2K_EES2K_LS2L_3ESE_EESH_EEEEvNT_6ParamsE,@"STO_CUDA_ENTRY STV_DEFAULT"
_ZN7cutlass6KernelINS_4conv6kernel13ReorderKernelINS2_23DirectConvolutionParamsINS1_11threadblock37DepthwiseFpropDirectConvMultipleStageINS_4gemm9GemmShapeILi64ELi64ELi9EEENS5_73DepthwiseFpropActivationDirect2dConvTileAccessIteratorFixedStrideDilationINS_11MatrixShapeILi64ELi64EEENS1_15TensorNHWCShapeILi1ELi8ELi8ELi64EEENSB_ILi1ELi1EEESF_NSD_ILi1ELi10ELi10ELi64EEENS_6half_tENS_6layout10TensorNHWCENS_9transform30PitchLinearStripminedThreadMapINS_16PitchLinearShapeILi64ELi100EEELi128ELi8EEENS_12AlignedArrayISH_Li8ELi16EEEEENSK_11threadblock35RegularTileAccessIteratorDirectConvINSB_ILi100ELi64EEESH_NSI_8RowMajorELi0ESO_Lb0ELi16EEELNS_4arch14CacheOperation4KindE1ENS5_57DepthwiseFpropFilterDirectConvTileAccessIteratorOptimizedINSB_ILi64ELi9EEESH_SJ_NSL_INSM_ILi64ELi9EEELi128ELi8EEESQ_EENST_INSB_ILi9ELi64EEESH_SV_Li0ES13_Lb0ELi16EEELSZ_1ENS5_28DepthwiseDirectConvMmaPolicyINS1_4warp26MmaDepthwiseDirectConvSimtINS8_ILi16ELi64ELi9EEENSB_ILi3ELi3EEENSD_ILi1ELi4ELi4ELi2EEESE_SH_SV_SH_SV_SH_SV_NS7_4warp13MmaSimtPolicyINSB_ILi1ELi32EEENSI_19RowMajorInterleavedILi1EEENS8_ILi2ELi2ELi1EEEEELNS1_17IteratorAlgorithmE4ESF_SF_SG_Li1ELNS_16ComplexTransformE0ELS1L_0EbEENSB_ILi0ELi0EEES1N_SO_S13_Li1EEELi4ENS_8epilogue11threadblock17EpilogueDepthwiseIS9_S1C_SE_S1M_NS1Q_32PredicatedTileIteratorDirectConvINSL_INSM_ILi64ELi64EEELi128ELi8EEESH_S1C_SE_EENS1P_4warp20FragmentIteratorSimtIS1A_NS1_6thread42DepthwiseDirectConvElementwiseInnerProductINS8_ILi16ELi2ELi1EEESH_SH_SH_NSX_13OpMultiplyAddEbEESV_S1J_EENS1W_28TileIteratorSimtDirect2dConvIS1A_S1C_SE_S22_SH_SV_S1J_EENS1Q_29SharedLoadIteratorPitchLinearIS1U_SH_Li16EEENS1P_6thread17LinearCombinationISH_Li8ESH_SH_LNS28_9ScaleType4KindE2ELNS_15FloatRoundStyleE2ESH_EES1N_EELS1K_4EbEES2E_NS5_47DepthwiseDirect2dConvIdentityThreadblockSwizzleILi1ELi1ELi8ELi8EEELNS1_8OperatorE0ENS2_17DirectConvolutionIS2F_S2E_S2H_LS2I_0ENS1_17Conv2dProblemSizeELNS1_9GroupModeE3ESE_E9ArgumentsENS1Q_27ConvOutputIteratorParameterISJ_SV_NS_9TensorRefISH_SJ_EELS2I_0ES2K_EES2K_LS2L_3ESE_EESH_EEEEvNT_6ParamsE:
[----:B------:R-:W-:Y:S08]  /*0000*/  LDC R1, c[0x0][0x28] ;  /* 0x00000a00ff017b82 */ /* 0x000ff00000000800 */
[----:B------:R-:W0:Y:S01]  /*0010*/  LDC R10, c[0x0][0x21c] ;  /* 0x00008700ff0a7b82 */ /* 0x000e220000000800 */
[----:B------:R-:W-:Y:S01]  /*0020*/  ULDC.64 UR10, c[0x0][0x228] ;  /* 0x00008a00000a7ab9 */ /* 0x000fe20000000a00 */
[----:B------:R-:W-:Y:S01]  /*0030*/  ULDC UR6, c[0x0][0x230] ;  /* 0x00008c0000067ab9 */ /* 0x000fe20000000800 */
[----:B------:R-:W-:-:S02]  /*0040*/  UIMAD.WIDE UR4, UR11, UR10, URZ ;  /* 0x0000000a0b0472a5 */ /* 0x000fc4000f8e023f */
[----:B------:R-:W-:Y:S02]  /*0050*/  USHF.R.S32.HI UR8, URZ, 0x1f, UR6 ;  /* 0x0000001f3f087899 */ /* 0x000fe40008011406 */
[----:B------:R-:W-:Y:S02]  /*0060*/  UIMAD UR5, UR5, UR6, URZ ;  /* 0x00000006050572a4 */ /* 0x000fe4000f8e023f */
[----:B------:R-:W-:Y:S02]  /*0070*/  UIMAD.WIDE.U32 UR6, UR4, UR6, URZ ;  /* 0x00000006040672a5 */ /* 0x000fe4000f8e003f */
[----:B------:R-:W-:-:S04]  /*0080*/  UIMAD UR4, UR4, UR8, UR5 ;  /* 0x00000008040472a4 */ /* 0x000fc8000f8e0205 */
[----:B------:R-:W-:Y:S01]  /*0090*/  UIADD3 UR4, UR7, UR4, URZ ;  /* 0x0000000407047290 */ /* 0x000fe2000fffe03f */
[----:B0-----:R-:W-:-:S05]  /*00a0*/  SHF.R.S32.HI R0, RZ, 0x1f, R10 ;  /* 0x0000001fff007819 */ /* 0x001fca000001140a */
[C---:B------:R-:W-:Y:S01]  /*00b0*/  IMAD R3, R10.reuse, UR4, RZ ;  /* 0x000000040a037c24 */ /* 0x040fe2000f8e02ff */
[----:B------:R-:W-:Y:S01]  /*00c0*/  USHF.R.S32.HI UR4, URZ, 0x1f, UR10 ;  /* 0x0000001f3f047899 */ /* 0x000fe2000801140a */
[----:B------:R-:W-:-:S04]  /*00d0*/  IMAD.WIDE.U32 R10, R10, UR6, RZ ;  /* 0x000000060a0a7c25 */ /* 0x000fc8000f8e00ff */
[----:B------:R-:W-:Y:S01]  /*00e0*/  IMAD R3, R0, UR6, R3 ;  /* 0x0000000600037c24 */ /* 0x000fe2000f8e0203 */
[----:B------:R-:W-:Y:S02]  /*00f0*/  ULDC UR6, c[0x0][0x254] ;  /* 0x0000950000067ab9 */ /* 0x000fe40000000800 */
[----:B------:R-:W-:Y:S01]  /*0100*/  USHF.R.S32.HI UR5, URZ, 0x1f, UR6 ;  /* 0x0000001f3f057899 */ /* 0x000fe20008011406 */
[----:B------:R-:W-:-:S05]  /*0110*/  IMAD.IADD R0, R11, 0x1, R3 ;  /* 0x000000010b007824 */ /* 0x000fca00078e0203 */
[----:B------:R-:W-:-:S04]  /*0120*/  LOP3.LUT R2, R0, UR5, RZ, 0xfc, !PT ;  /* 0x0000000500027c12 */ /* 0x000fc8000f8efcff */
[----:B------:R-:W-:-:S13]  /*0130*/  ISETP.NE.U32.AND P0, PT, R2, RZ, PT ;  /* 0x000000ff0200720c */ /* 0x000fda0003f05070 */
[----:B------:R-:W-:Y:S05]  /*0140*/  @!P0 BRA `(.L_x_0) ;  /* 0x00000000001c8947 */ /* 0x000fea0003800000 */
[----:B------:R-:W-:Y:S01]  /*0150*/  ULDC UR6, c[0x0][0x254] ;  /* 0x0000950000067ab9 */ /* 0x000fe20000000800 */
[----:B------:R-:W-:Y:S01]  /*0160*/  IMAD.MOV.U32 R11, RZ, RZ, R0 ;  /* 0x000000ffff0b7224 */ /* 0x000fe200078e0000 */
[----:B------:R-:W-:Y:S01]  /*0170*/  MOV R8, UR5 ;  /* 0x0000000500087c02 */ /* 0x000fe20008000f00 */
[----:B------:R-:W-:Y:S01]  /*0180*/  IMAD.U32 R9, RZ, RZ, UR6 ;  /* 0x00000006ff097e24 */ /* 0x000fe2000f8e00ff */
[----:B------:R-:W-:-:S07]  /*0190*/  MOV R0, 0x1b0 ;  /* 0x000001b000007802 */ /* 0x000fce0000000f00 */
[----:B------:R-:W-:Y:S05]  /*01a0*/  CALL.REL.NOINC `($__internal_0_$__cuda_sm20_div_s64) ;  /* 0x0000000400e87944 */ /* 0x000fea0003c00000 */
[----:B------:R-:W-:Y:S05]  /*01b0*/  BRA `(.L_x_1) ;  /* 0x0000000000507947 */ /* 0x000fea0003800000 */
.L_x_0:
[----:B------:R-:W0:Y:S01]  /*01c0*/  I2F.U32.RP R0, UR6 ;  /* 0x0000000600007d06 */ /* 0x000e220008209000 */
[----:B------:R-:W-:Y:S01]  /*01d0*/  ISETP.NE.U32.AND P2, PT, RZ, UR6, PT ;  /* 0x00000006ff007c0c */ /* 0x000fe2000bf45070 */
[----:B------:R-:W-:-:S06]  /*01e0*/  IMAD.MOV.U32 R11, RZ, RZ, RZ ;  /* 0x000000ffff0b7224 */ /* 0x000fcc00078e00ff */
[----:B0-----:R-:W0:Y:S02]  /*01f0*/  MUFU.RCP R0, R0 ;  /* 0x0000000000007308 */ /* 0x001e240000001000 */
[----:B0-----:R-:W-:-:S06]  /*0200*/  VIADD R2, R0, 0xffffffe ;  /* 0x0ffffffe00027836 */ /* 0x001fcc0000000000 */
[----:B------:R0:W1:Y:S02]  /*0210*/  F2I.FTZ.U32.TRUNC.NTZ R3, R2 ;  /* 0x0000000200037305 */ /* 0x000064000021f000 */
[----:B0-----:R-:W-:Y:S01]  /*0220*/  IMAD.MOV.U32 R2, RZ, RZ, RZ ;  /* 0x000000ffff027224 */ /* 0x001fe200078e00ff */
[----:B-1----:R-:W-:-:S05]  /*0230*/  IADD3 R5, RZ, -R3, RZ ;  /* 0x80000003ff057210 */ /* 0x002fca0007ffe0ff */
[----:B------:R-:W-:-:S04]  /*0240*/  IMAD R5, R5, UR6, RZ ;  /* 0x0000000605057c24 */ /* 0x000fc8000f8e02ff */
[----:B------:R-:W-:-:S06]  /*0250*/  IMAD.HI.U32 R3, R3, R5, R2 ;  /* 0x0000000503037227 */ /* 0x000fcc00078e0002 */
[----:B------:R-:W-:-:S04]  /*0260*/  IMAD.HI.U32 R3, R3, R10, RZ ;  /* 0x0000000a03037227 */ /* 0x000fc800078e00ff */
[----:B------:R-:W-:-:S04]  /*0270*/  IMAD.MOV R5, RZ, RZ, -R3 ;  /* 0x000000ffff057224 */ /* 0x000fc800078e0a03 */
[----:B------:R-:W-:-:S05]  /*0280*/  IMAD R10, R5, UR6, R10 ;  /* 0x00000006050a7c24 */ /* 0x000fca000f8e020a */
[----:B------:R-:W-:-:S13]  /*0290*/  ISETP.GE.U32.AND P0, PT, R10, UR6, PT ;  /* 0x000000060a007c0c */ /* 0x000fda000bf06070 */
[----:B------:R-:W-:Y:S01]  /*02a0*/  @P0 IADD3 R10, R10, -UR6, RZ ;  /* 0x800000060a0a0c10 */ /* 0x000fe2000fffe0ff */
[----:B------:R-:W-:-:S03]  /*02b0*/  @P0 VIADD R3, R3, 0x1 ;  /* 0x0000000103030836 */ /* 0x000fc60000000000 */
[----:B------:R-:W-:-:S13]  /*02c0*/  ISETP.GE.U32.AND P1, PT, R10, UR6, PT ;  /* 0x000000060a007c0c */ /* 0x000fda000bf26070 */
[----:B------:R-:W-:Y:S01]  /*02d0*/  @P1 VIADD R3, R3, 0x1 ;  /* 0x0000000103031836 */ /* 0x000fe20000000000 */
[----:B------:R-:W-:-:S04]  /*02e0*/  @!P2 LOP3.LUT R3, RZ, UR6, RZ, 0x33, !PT ;  /* 0x00000006ff03ac12 */ /* 0x000fc8000f8e33ff */
[----:B------:R-:W-:-:S07]  /*02f0*/  MOV R10, R3 ;  /* 0x00000003000a7202 */ /* 0x000fce0000000f00 */
.L_x_1:
[----:B------:R-:W-:Y:S01]  /*0300*/  LOP3.LUT R0, R11, UR4, RZ, 0xfc, !PT ;  /* 0x000000040b007c12 */ /* 0x000fe2000f8efcff */
[----:B------:R-:W-:Y:S03]  /*0310*/  BSSY B0, `(.L_x_2) ;  /* 0x000001f000007945 */ /* 0x000fe60003800000 */
[----:B------:R-:W-:-:S13]  /*0320*/  ISETP.NE.U32.AND P0, PT, R0, RZ, PT ;  /* 0x000000ff0000720c */ /* 0x000fda0003f05070 */
[----:B------:R-:W-:Y:S05]  /*0330*/  @!P0 BRA `(.L_x_3) ;  /* 0x0000000000208947 */ /* 0x000fea0003800000 */
[----:B------:R-:W-:Y:S01]  /*0340*/  ULDC UR6, c[0x0][0x228] ;  /* 0x00008a0000067ab9 */ /* 0x000fe20000000800 */
[----:B------:R-:W-:Y:S01]  /*0350*/  IMAD.U32 R8, RZ, RZ, UR4 ;  /* 0x00000004ff087e24 */ /* 0x000fe2000f8e00ff */
[----:B------:R-:W-:Y:S02]  /*0360*/  MOV R9, UR6 ;  /* 0x0000000600097c02 */ /* 0x000fe40008000f00 */
[----:B------:R-:W-:-:S07]  /*0370*/  MOV R0, 0x390 ;  /* 0x0000039000007802 */ /* 0x000fce0000000f00 */
[----:B------:R-:W-:Y:S05]  /*0380*/  CALL.REL.NOINC `($__internal_0_$__cuda_sm20_div_s64) ;  /* 0x0000000400707944 */ /* 0x000fea0003c00000 */
[----:B------:R-:W-:Y:S02]  /*0390*/  IMAD.MOV.U32 R2, RZ, RZ, R10 ;  /* 0x000000ffff027224 */ /* 0x000fe400078e000a */
[----:B------:R-:W-:Y:S01]  /*03a0*/  IMAD.MOV.U32 R3, RZ, RZ, R11 ;  /* 0x000000ffff037224 */ /* 0x000fe200078e000b */
[----:B------:R-:W-:Y:S06]  /*03b0*/  BRA `(.L_x_4) ;  /* 0x0000000000507947 */ /* 0x000fec0003800000 */
.L_x_3:
[----:B------:R-:W-:Y:S02]  /*03c0*/  ULDC UR6, c[0x0][0x228] ;  /* 0x00008a0000067ab9 */ /* 0x000fe40000000800 */
[----:B------:R-:W0:Y:S01]  /*03d0*/  I2F.U32.RP R0, UR6 ;  /* 0x0000000600007d06 */ /* 0x000e220008209000 */
[----:B------:R-:W-:-:S07]  /*03e0*/  ISETP.NE.U32.AND P2, PT, RZ, UR6, PT ;  /* 0x00000006ff007c0c */ /* 0x000fce000bf45070 */
[----:B0-----:R-:W0:Y:S02]  /*03f0*/  MUFU.RCP R0, R0 ;  /* 0x0000000000007308 */ /* 0x001e240000001000 */
[----:B0-----:R-:W-:-:S06]  /*0400*/  IADD3 R2, R0, 0xffffffe, RZ ;  /* 0x0ffffffe00027810 */ /* 0x001fcc0007ffe0ff */
[----:B------:R0:W1:Y:S02]  /*0410*/  F2I.FTZ.U32.TRUNC.NTZ R3, R2 ;  /* 0x0000000200037305 */ /* 0x000064000021f000 */
[----:B0-----:R-:W-:Y:S02]  /*0420*/  IMAD.MOV.U32 R2, RZ, RZ, RZ ;  /* 0x000000ffff027224 */ /* 0x001fe400078e00ff */
[----:B-1----:R-:W-:-:S04]  /*0430*/  IMAD.MOV R5, RZ, RZ, -R3 ;  /* 0x000000ffff057224 */ /* 0x002fc800078e0a03 */
[----:B------:R-:W-:-:S04]  /*0440*/  IMAD R5, R5, UR6, RZ ;  /* 0x0000000605057c24 */ /* 0x000fc8000f8e02ff */
[----:B------:R-:W-:-:S06]  /*0450*/  IMAD.HI.U32 R3, R3, R5, R2 ;  /* 0x0000000503037227 */ /* 0x000fcc00078e0002 */
[----:B------:R-:W-:-:S05]  /*0460*/  IMAD.HI.U32 R2, R3, R10, RZ ;  /* 0x0000000a03027227 */ /* 0x000fca00078e00ff */
[----:B------:R-:W-:-:S05]  /*0470*/  IADD3 R3, -R2, RZ, RZ ;  /* 0x000000ff02037210 */ /* 0x000fca0007ffe1ff */
[----:B------:R-:W-:Y:S02]  /*0480*/  IMAD R10, R3, UR6, R10 ;  /* 0x00000006030a7c24 */ /* 0x000fe4000f8e020a */
[----:B------:R-:W-:-:S03]  /*0490*/  IMAD.MOV.U32 R3, RZ, RZ, RZ ;  /* 0x000000ffff037224 */ /* 0x000fc600078e00ff */
[----:B------:R-:W-:-:S13]  /*04a0*/  ISETP.GE.U32.AND P0, PT, R10, UR6, PT ;  /* 0x000000060a007c0c */ /* 0x000fda000bf06070 */
[----:B------:R-:W-:Y:S02]  /*04b0*/  @P0 VIADD R10, R10, -UR6 ;  /* 0x800000060a0a0c36 */ /* 0x000fe40008000000 */
[----:B------:R-:W-:-:S03]  /*04c0*/  @P0 VIADD R2, R2, 0x1 ;  /* 0x0000000102020836 */ /* 0x000fc60000000000 */
[----:B------:R-:W-:-:S13]  /*04d0*/  ISETP.GE.U32.AND P1, PT, R10, UR6, PT ;  /* 0x000000060a007c0c */ /* 0x000fda000bf26070 */
[----:B------:R-:W-:Y:S02]  /*04e0*/  @P1 IADD3 R2, R2, 0x1, RZ ;  /* 0x0000000102021810 */ /* 0x000fe40007ffe0ff */
[----:B------:R-:W-:-:S07]  /*04f0*/  @!P2 LOP3.LUT R2, RZ, UR6, RZ, 0x33, !PT ;  /* 0x00000006ff02ac12 */ /* 0x000fce000f8e33ff */
.L_x_4:
[----:B------:R-:W-:Y:S05]  /*0500*/  BSYNC B0 ;  /* 0x0000000000007941 */ /* 0x000fea0003800000 */
.L_x_2:
[----:B------:R-:W0:Y:S01]  /*0510*/  S2R R4, SR_CTAID.X ;  /* 0x0000000000047919 */ /* 0x000e220000002500 */
[----:B------:R-:W-:Y:S01]  /*0520*/  ISETP.NE.U32.AND P0, PT, R3, RZ, PT ;  /* 0x000000ff0300720c */ /* 0x000fe20003f05070 */
[----:B------:R-:W-:Y:S01]  /*0530*/  BSSY B0, `(.L_x_5) ;  /* 0x000002b000007945 */ /* 0x000fe20003800000 */
[----:B------:R-:W0:Y:S02]  /*0540*/  S2R R5, SR_TID.X ;  /* 0x0000000000057919 */ /* 0x000e240000002100 */
[----:B0-----:R-:W-:-:S09]  /*0550*/  IMAD R4, R4, 0x80, R5 ;  /* 0x0000008004047824 */ /* 0x001fd200078e0205 */
[----:B------:R-:W-:Y:S05]  /*0560*/  @!P0 BRA `(.L_x_6) ;  /* 0x0000000000448947 */ /* 0x000fea0003800000 */
[----:B------:R-:W-:Y:S01]  /*0570*/  MOV R10, R4 ;  /* 0x00000004000a7202 */ /* 0x000fe20000000f00 */
[----:B------:R-:W-:Y:S01]  /*0580*/  IMAD.MOV.U32 R11, RZ, RZ, RZ ;  /* 0x000000ffff0b7224 */ /* 0x000fe200078e00ff */
[----:B------:R-:W-:Y:S01]  /*0590*/  MOV R8, R3 ;  /* 0x0000000300087202 */ /* 0x000fe20000000f00 */
[----:B------:R-:W-:Y:S01]  /*05a0*/  IMAD.MOV.U32 R9, RZ, RZ, R2 ;  /* 0x000000ffff097224 */ /* 0x000fe200078e0002 */
[----:B------:R-:W-:-:S07]  /*05b0*/  MOV R0, 0x5d0 ;  /* 0x000005d000007802 */ /* 0x000fce0000000f00 */
[----:B------:R-:W-:Y:S05]  /*05c0*/  CALL.REL.NOINC `($__internal_0_$__cuda_sm20_div_s64) ;  /* 0x0000000000e07944 */ /* 0x000fea0003c00000 */
[----:B------:R-:W-:Y:S01]  /*05d0*/  IADD3 R13, P0, RZ, -R10, RZ ;  /* 0x8000000aff0d7210 */ /* 0x000fe20007f1e0ff */
[----:B------:R-:W-:-:S04]  /*05e0*/  IMAD.MOV.U32 R5, RZ, RZ, RZ ;  /* 0x000000ffff057224 */ /* 0x000fc800078e00ff */
[----:B------:R-:W-:Y:S02]  /*05f0*/  IMAD.X R9, RZ, RZ, ~R11, P0 ;  /* 0x000000ffff097224 */ /* 0x000fe400000e0e0b */
[----:B------:R-:W-:-:S04]  /*0600*/  IMAD.WIDE.U32 R6, R2, R13, R4 ;  /* 0x0000000d02067225 */ /* 0x000fc800078e0004 */
[----:B------:R-:W-:-:S04]  /*0610*/  IMAD R9, R9, R2, RZ ;  /* 0x0000000209097224 */ /* 0x000fc800078e02ff */
[----:B------:R-:W-:Y:S01]  /*0620*/  IMAD R9, R3, R13, R9 ;  /* 0x0000000d03097224 */ /* 0x000fe200078e0209 */
[----:B------:R-:W-:Y:S01]  /*0630*/  MOV R13, R6 ;  /* 0x00000006000d7202 */ /* 0x000fe20000000f00 */
[----:B------:R-:W-:Y:S02]  /*0640*/  IMAD.MOV.U32 R6, RZ, RZ, R10 ;  /* 0x000000ffff067224 */ /* 0x000fe400078e000a */
[----:B------:R-:W-:Y:S01]  /*0650*/  IMAD.IADD R0, R7, 0x1, R9 ;  /* 0x0000000107007824 */ /* 0x000fe200078e0209 */
[----:B------:R-:W-:Y:S01]  /*0660*/  MOV R7, R11 ;  /* 0x0000000b00077202 */ /* 0x000fe20000000f00 */
[----:B------:R-:W-:Y:S06]  /*0670*/  BRA `(.L_x_7) ;  /* 0x0000000000587947 */ /* 0x000fec0003800000 */
.L_x_6:
[----:B------:R-:W0:Y:S01]  /*0680*/  I2F.U32.RP R0, R2 ;  /* 0x0000000200007306 */ /* 0x000e220000209000 */
[----:B------:R-:W-:-:S07]  /*0690*/  ISETP.NE.U32.AND P2, PT, R2, RZ, PT ;  /* 0x000000ff0200720c */ /* 0x000fce0003f45070 */
[----:B0-----:R-:W0:Y:S02]  /*06a0*/  MUFU.RCP R0, R0 ;  /* 0x0000000000007308 */ /* 0x001e240000001000 */
[----:B0-----:R-:W-:Y:S02]  /*06b0*/  VIADD R6, R0, 0xffffffe ;  /* 0x0ffffffe00067836 */ /* 0x001fe40000000000 */
[----:B------:R-:W-:-:S04]  /*06c0*/  IMAD.MOV.U32 R0, RZ, RZ, RZ ;  /* 0x000000ffff007224 */ /* 0x000fc800078e00ff */
[----:B------:R0:W1:Y:S02]  /*06d0*/  F2I.FTZ.U32.TRUNC.NTZ R7, R6 ;  /* 0x0000000600077305 */ /* 0x000064000021f000 */
[----:B0-----:R-:W-:Y:S01]  /*06e0*/  HFMA2.MMA R6, -RZ, RZ, 0, 0 ;  /* 0x00000000ff067435 */ /* 0x001fe200000001ff */
[----:B-1----:R-:W-:-:S04]  /*06f0*/  IMAD.MOV R9, RZ, RZ, -R7 ;  /* 0x000000ffff097224 */ /* 0x002fc800078e0a07 */
[----:B------:R-:W-:-:S05]  /*0700*/  IMAD R9, R9, R2, RZ ;  /* 0x0000000209097224 */ /* 0x000fca00078e02ff */
[----:B------:R-:W-:-:S06]  /*0710*/  IMAD.HI.U32 R7, R7, R9, R6 ;  /* 0x0000000907077227 */ /* 0x000fcc00078e0006 */
[----:B------:R-:W-:-:S04]  /*0720*/  IMAD.HI.U32 R6, R7, R4, RZ ;  /* 0x0000000407067227 */ /* 0x000fc800078e00ff */
[----:B------:R-:W-:-:S04]  /*0730*/  IMAD.MOV R7, RZ, RZ, -R6 ;  /* 0x000000ffff077224 */ /* 0x000fc800078e0a06 */
[----:B------:R-:W-:-:S05]  /*0740*/  IMAD R7, R2, R7, R4 ;  /* 0x0000000702077224 */ /* 0x000fca00078e0204 */
[----:B------:R-:W-:-:S13]  /*0750*/  ISETP.GE.U32.AND P0, PT, R7, R2, PT ;  /* 0x000000020700720c */ /* 0x000fda0003f06070 */
[----:B------:R-:W-:Y:S01]  /*0760*/  @P0 IMAD.IADD R7, R7, 0x1, -R2 ;  /* 0x0000000107070824 */ /* 0x000fe200078e0a02 */
[----:B------:R-:W-:-:S04]  /*0770*/  @P0 IADD3 R6, R6, 0x1, RZ ;  /* 0x0000000106060810 */ /* 0x000fc80007ffe0ff */
[----:B------:R-:W-:Y:S02]  /*0780*/  ISETP.GE.U32.AND P1, PT, R7, R2, PT ;  /* 0x000000020700720c */ /* 0x000fe40003f26070 */
[----:B------:R-:W-:-:S11]  /*0790*/  MOV R7, RZ ;  /* 0x000000ff00077202 */ /* 0x000fd60000000f00 */
[----:B------:R-:W-:Y:S01]  /*07a0*/  @P1 VIADD R6, R6, 0x1 ;  /* 0x0000000106061836 */ /* 0x000fe20000000000 */
[----:B------:R-:W-:-:S04]  /*07b0*/  @!P2 LOP3.LUT R6, RZ, R2, RZ, 0x33, !PT ;  /* 0x00000002ff06a212 */ /* 0x000fc800078e33ff */
[----:B------:R-:W-:-:S05]  /*07c0*/  IADD3 R13, -R6, RZ, RZ ;  /* 0x000000ff060d7210 */ /* 0x000fca0007ffe1ff */
[----:B------:R-:W-:-:S07]  /*07d0*/  IMAD R13, R2, R13, R4 ;  /* 0x0000000d020d7224 */ /* 0x000fce00078e0204 */
.L_x_7:
[----:B------:R-:W-:Y:S05]  /*07e0*/  BSYNC B0 ;  /* 0x0000000000007941 */ /* 0x000fea0003800000 */
.L_x_5:
[----:B------:R-:W-:Y:S02]  /*07f0*/  ULDC UR4, c[0x0][0x254] ;  /* 0x0000950000047ab9 */ /* 0x000fe40000000800 */
[----:B------:R-:W-:Y:S02]  /*0800*/  IMAD R3, R3, UR4, RZ ;  /* 0x0000000403037c24 */ /* 0x000fe4000f8e02ff */
[----:B------:R-:W-:-:S04]  /*0810*/  IMAD.WIDE.U32 R8, R2, UR4, RZ ;  /* 0x0000000402087c25 */ /* 0x000fc8000f8e00ff */
[----:B------:R-:W-:Y:S01]  /*0820*/  IMAD R3, R2, UR5, R3 ;  /* 0x0000000502037c24 */ /* 0x000fe2000f8e0203 */
[----:B------:R-:W-:Y:S01]  /*0830*/  ISETP.GT.U32.AND P0, PT, R8, R4, PT ;  /* 0x000000040800720c */ /* 0x000fe20003f04070 */
[----:B------:R-:W-:Y:S02]  /*0840*/  IMAD R0, R0, UR4, RZ ;  /* 0x0000000400007c24 */ /* 0x000fe4000f8e02ff */
[----:B------:R-:W-:Y:S02]  /*0850*/  IMAD.IADD R8, R9, 0x1, R3 ;  /* 0x0000000109087824 */ /* 0x000fe400078e0203 */
[----:B------:R-:W-:-:S03]  /*0860*/  IMAD.WIDE.U32 R6, R13, UR4, R6 ;  /* 0x000000040d067c25 */ /* 0x000fc6000f8e0006 */
[----:B------:R-:W-:Y:S01]  /*0870*/  ISETP.GT.AND.EX P0, PT, R8, RZ, PT, P0 ;  /* 0x000000ff0800720c */ /* 0x000fe20003f04300 */
[----:B------:R-:W-:-:S12]  /*0880*/  IMAD R13, R13, UR5, R0 ;  /* 0x000000050d0d7c24 */ /* 0x000fd8000f8e0200 */
[----:B------:R-:W-:Y:S05]  /*0890*/  @!P0 EXIT ;  /* 0x000000000000894d */ /* 0x000fea0003800000 */
[----:B------:R-:W-:Y:S01]  /*08a0*/  ULDC.64 UR4, c[0x0][0x2c8] ;  /* 0x0000b20000047ab9 */ /* 0x000fe20000000a00 */
[----:B------:R-:W-:Y:S01]  /*08b0*/  ULDC.64 UR6, c[0x0][0x2d0] ;  /* 0x0000b40000067ab9 */ /* 0x000fe20000000a00 */
[----:B------:R-:W-:-:S04]  /*08c0*/  LEA R2, P0, R4, UR4, 0x1 ;  /* 0x0000000404027c11 */ /* 0x000fc8000f8008ff */
[----:B------:R-:W-:Y:S01]  /*08d0*/  LEA.HI.X R3, R4, UR5, RZ, 0x1, P0 ;  /* 0x0000000504037c11 */ /* 0x000fe200080f0cff */
[----:B------:R-:W-:-:S05]  /*08e0*/  ULDC.64 UR4, c[0x0][0x208] ;  /* 0x0000820000047ab9 */ /* 0x000fca0000000a00 */
[----:B------:R-:W2:Y:S01]  /*08f0*/  LDG.E.U16 R3, desc[UR4][R2.64] ;  /* 0x0000000402037981 */ /* 0x000ea2000c1e1500 */
[----:B------:R-:W-:Y:S02]  /*0900*/  IADD3 R13, R7, R13, RZ ;  /* 0x0000000d070d7210 */ /* 0x000fe40007ffe0ff */
[----:B------:R-:W-:-:S04]  /*0910*/  LEA R4, P0, R6, UR6, 0x1 ;  /* 0x0000000606047c11 */ /* 0x000fc8000f8008ff */
[----:B------:R-:W-:-:S05]  /*0920*/  LEA.HI.X R5, R6, UR7, R13, 0x1, P0 ;  /* 0x0000000706057c11 */ /* 0x000fca00080f0c0d */
[----:B--2---:R-:W-:Y:S01]  /*0930*/  STG.E.U16 desc[UR4][R4.64], R3 ;  /* 0x0000000304007986 */ /* 0x004fe2000c101504 */
[----:B------:R-:W-:Y:S05]  /*0940*/  EXIT ;  /* 0x000000000000794d */ /* 0x000fea0003800000 */
        .weak           $__internal_0_$__cuda_sm20_div_s64
        .type           $__internal_0_$__cuda_sm20_div_s64,@function
        .size           $__internal_0_$__cuda_sm20_div_s64,(.L_x_15 - $__internal_0_$__cuda_sm20_div_s64)
$__internal_0_$__cuda_sm20_div_s64:
[-C--:B------:R-:W-:Y:S02]  /*0950*/  IADD3 R6, P1, RZ, -R9.reuse, RZ ;  /* 0x80000009ff067210 */ /* 0x080fe40007f3e0ff */
[----:B------:R-:W-:Y:S02]  /*0960*/  ISETP.GE.AND P0, PT, R8, RZ, PT ;  /* 0x000000ff0800720c */ /* 0x000fe40003f06270 */
[----:B------:R-:W-:Y:S01]  /*0970*/  ISETP.GE.AND P3, PT, R11, RZ, PT ;  /* 0x000000ff0b00720c */ /* 0x000fe20003f66270 */
[----:B------:R-:W-:Y:S01]  /*0980*/  IMAD.X R7, RZ, RZ, ~R8, P1 ;  /* 0x000000ffff077224 */ /* 0x000fe200008e0e08 */
[----:B------:R-:W-:-:S04]  /*0990*/  SEL R6, R6, R9, !P0 ;  /* 0x0000000906067207 */ /* 0x000fc80004000000 */
[----:B------:R-:W-:-:S04]  /*09a0*/  SEL R7, R7, R8, !P0 ;  /* 0x0000000807077207 */ /* 0x000fc80004000000 */
[----:B------:R-:W0:Y:S08]  /*09b0*/  I2F.U64.RP R16, R6 ;  /* 0x0000000600107312 */ /* 0x000e300000309000 */
[----:B0-----:R-:W0:Y:S02]  /*09c0*/  MUFU.RCP R16, R16 ;  /* 0x0000001000107308 */ /* 0x001e240000001000 */
[----:B0-----:R-:W-:-:S06]  /*09d0*/  IADD3 R12, R16, 0x1ffffffe, RZ ;  /* 0x1ffffffe100c7810 */ /* 0x001fcc0007ffe0ff */
[----:B------:R-:W0:Y:S02]  /*09e0*/  F2I.U64.TRUNC R12, R12 ;  /* 0x0000000c000c7311 */ /* 0x000e24000020d800 */
[----:B0-----:R-:W-:-:S04]  /*09f0*/  IMAD.WIDE.U32 R14, R12, R6, RZ ;  /* 0x000000060c0e7225 */ /* 0x001fc800078e00ff */
[----:B------:R-:W-:Y:S01]  /*0a00*/  IMAD R15, R12, R7, R15 ;  /* 0x000000070c0f7224 */ /* 0x000fe200078e020f */
[----:B------:R-:W-:-:S03]  /*0a10*/  IADD3 R17, P0, RZ, -R14, RZ ;  /* 0x8000000eff117210 */ /* 0x000fc60007f1e0ff */
[----:B------:R-:W-:Y:S02]  /*0a20*/  IMAD R15, R13, R6, R15 ;  /* 0x000000060d0f7224 */ /* 0x000fe400078e020f */
[----:B------:R-:W-:-:S04]  /*0a30*/  IMAD.HI.U32 R14, R12, R17, RZ ;  /* 0x000000110c0e7227 */ /* 0x000fc800078e00ff */
[----:B------:R-:W-:Y:S01]  /*0a40*/  IMAD.X R19, RZ, RZ, ~R15, P0 ;  /* 0x000000ffff137224 */ /* 0x000fe200000e0e0f */
[----:B------:R-:W-:-:S03]  /*0a50*/  MOV R15, R12 ;  /* 0x0000000c000f7202 */ /* 0x000fc60000000f00 */
[-C--:B------:R-:W-:Y:S02]  /*0a60*/  IMAD R21, R13, R19.reuse, RZ ;  /* 0x000000130d157224 */ /* 0x080fe400078e02ff */
[----:B------:R-:W-:-:S04]  /*0a70*/  IMAD.WIDE.U32 R14, P0, R12, R19, R14 ;  /* 0x000000130c0e7225 */ /* 0x000fc8000780000e */
[----:B------:R-:W-:-:S04]  /*0a80*/  IMAD.HI.U32 R19, R13, R19, RZ ;  /* 0x000000130d137227 */ /* 0x000fc800078e00ff */
[----:B------:R-:W-:-:S05]  /*0a90*/  IMAD.HI.U32 R14, P1, R13, R17, R14 ;  /* 0x000000110d0e7227 */ /* 0x000fca000782000e */
[----:B------:R-:W-:Y:S01]  /*0aa0*/  IADD3 R15, P2, R21, R14, RZ ;  /* 0x0000000e150f7210 */ /* 0x000fe20007f5e0ff */
[----:B------:R-:W-:Y:S01]  /*0ab0*/  IMAD.X R14, R19, 0x1, R13, P0 ;  /* 0x00000001130e7824 */ /* 0x000fe200000e060d */
[----:B------:R-:W-:-:S03]  /*0ac0*/  IADD3 R19, P4, RZ, -R10, RZ ;  /* 0x8000000aff137210 */ /* 0x000fc60007f9e0ff */
[----:B------:R-:W-:Y:S01]  /*0ad0*/  IMAD.WIDE.U32 R12, R15, R6, RZ ;  /* 0x000000060f0c7225 */ /* 0x000fe200078e00ff */
[----:B------:R-:W-:Y:S02]  /*0ae0*/  IADD3.X R17, RZ, RZ, R14, P2, P1 ;  /* 0x000000ffff117210 */ /* 0x000fe400017e240e */
[----:B------:R-:W-:Y:S01]  /*0af0*/  SEL R10, R19, R10, !P3 ;  /* 0x0000000a130a7207 */ /* 0x000fe20005800000 */
[----:B------:R-:W-:Y:S01]  /*0b00*/  IMAD R13, R15, R7, R13 ;  /* 0x000000070f0d7224 */ /* 0x000fe200078e020d */
[----:B------:R-:W-:-:S03]  /*0b10*/  IADD3 R21, P0, RZ, -R12, RZ ;  /* 0x8000000cff157210 */ /* 0x000fc60007f1e0ff */
[----:B------:R-:W-:Y:S02]  /*0b20*/  IMAD R13, R17, R6, R13 ;  /* 0x00000006110d7224 */ /* 0x000fe400078e020d */
[----:B------:R-:W-:-:S03]  /*0b30*/  IMAD.HI.U32 R14, R15, R21, RZ ;  /* 0x000000150f0e7227 */ /* 0x000fc600078e00ff */
[----:B------:R-:W-:-:S05]  /*0b40*/  IADD3.X R12, RZ, ~R13, RZ, P0, !PT ;  /* 0x8000000dff0c7210 */ /* 0x000fca00007fe4ff */
[----:B------:R-:W-:-:S04]  /*0b50*/  IMAD.WIDE.U32 R14, P0, R15, R12, R14 ;  /* 0x0000000c0f0e7225 */ /* 0x000fc8000780000e */
[C---:B------:R-:W-:Y:S02]  /*0b60*/  IMAD R16, R17.reuse, R12, RZ ;  /* 0x0000000c11107224 */ /* 0x040fe400078e02ff */
[----:B------:R-:W-:-:S04]  /*0b70*/  IMAD.HI.U32 R13, P1, R17, R21, R14 ;  /* 0x00000015110d7227 */ /* 0x000fc8000782000e */
[----:B------:R-:W-:Y:S01]  /*0b80*/  IMAD.HI.U32 R14, R17, R12, RZ ;  /* 0x0000000c110e7227 */ /* 0x000fe200078e00ff */
[----:B------:R-:W-:-:S03]  /*0b90*/  IADD3 R13, P2, R16, R13, RZ ;  /* 0x0000000d100d7210 */ /* 0x000fc60007f5e0ff */
[----:B------:R-:W-:Y:S01]  /*0ba0*/  IMAD.X R12, RZ, RZ, ~R11, P4 ;  /* 0x000000ffff0c7224 */ /* 0x000fe200020e0e0b */
[----:B------:R-:W-:Y:S01]  /*0bb0*/  IADD3.X R17, R14, R17, RZ, P0, !PT ;  /* 0x000000110e117210 */ /* 0x000fe200007fe4ff */
[----:B------:R-:W-:-:S03]  /*0bc0*/  IMAD.HI.U32 R14, R13, R10, RZ ;  /* 0x0000000a0d0e7227 */ /* 0x000fc600078e00ff */
[-C--:B------:R-:W-:Y:S01]  /*0bd0*/  SEL R12, R12, R11.reuse, !P3 ;  /* 0x0000000b0c0c7207 */ /* 0x080fe20005800000 */
[----:B------:R-:W-:Y:S01]  /*0be0*/  IMAD.MOV.U32 R15, RZ, RZ, RZ ;  /* 0x000000ffff0f7224 */ /* 0x000fe200078e00ff */
[----:B------:R-:W-:Y:S02]  /*0bf0*/  IADD3.X R17, RZ, RZ, R17, P2, P1 ;  /* 0x000000ffff117210 */ /* 0x000fe400017e2411 */
[----:B------:R-:W-:Y:S01]  /*0c00*/  LOP3.LUT R11, R8, R11, RZ, 0x3c, !PT ;  /* 0x0000000b080b7212 */ /* 0x000fe200078e3cff */
[----:B------:R-:W-:-:S04]  /*0c10*/  IMAD.WIDE.U32 R14, R13, R12, R14 ;  /* 0x0000000c0d0e7225 */ /* 0x000fc800078e000e */
[C---:B------:R-:W-:Y:S02]  /*0c20*/  IMAD R19, R17.reuse, R12, RZ ;  /* 0x0000000c11137224 */ /* 0x040fe400078e02ff */
[----:B------:R-:W-:-:S04]  /*0c30*/  IMAD.HI.U32 R14, P0, R17, R10, R14 ;  /* 0x0000000a110e7227 */ /* 0x000fc8000780000e */
[----:B------:R-:W-:Y:S01]  /*0c40*/  IMAD.HI.U32 R13, R17, R12, RZ ;  /* 0x0000000c110d7227 */ /* 0x000fe200078e00ff */
[----:B------:R-:W-:-:S04]  /*0c50*/  IADD3 R17, P1, R19, R14, RZ ;  /* 0x0000000e13117210 */ /* 0x000fc80007f3e0ff */
[----:B------:R-:W-:Y:S01]  /*0c60*/  IADD3.X R13, R13, RZ, RZ, P0, !PT ;  /* 0x000000ff0d0d7210 */ /* 0x000fe200007fe4ff */
[----:B------:R-:W-:-:S04]  /*0c70*/  IMAD.WIDE.U32 R14, R17, R6, RZ ;  /* 0x00000006110e7225 */ /* 0x000fc800078e00ff */
[----:B------:R-:W-:Y:S01]  /*0c80*/  IMAD.X R13, RZ, RZ, R13, P1 ;  /* 0x000000ffff0d7224 */ /* 0x000fe200008e060d */
[----:B------:R-:W-:Y:S01]  /*0c90*/  IADD3 R21, P1, -R14, R10, RZ ;  /* 0x0000000a0e157210 */ /* 0x000fe20007f3e1ff */
[C---:B------:R-:W-:Y:S01]  /*0ca0*/  IMAD R15, R17.reuse, R7, R15 ;  /* 0x00000007110f7224 */ /* 0x040fe200078e020f */
[----:B------:R-:W-:Y:S02]  /*0cb0*/  IADD3 R10, P2, R17, 0x1, RZ ;  /* 0x00000001110a7810 */ /* 0x000fe40007f5e0ff */
[-C--:B------:R-:W-:Y:S01]  /*0cc0*/  ISETP.GE.U32.AND P0, PT, R21, R6.reuse, PT ;  /* 0x000000061500720c */ /* 0x080fe20003f06070 */
[----:B------:R-:W-:-:S05]  /*0cd0*/  IMAD R15, R13, R6, R15 ;  /* 0x000000060d0f7224 */ /* 0x000fca00078e020f */
[----:B------:R-:W-:Y:S02]  /*0ce0*/  IADD3.X R23, ~R15, R12, RZ, P1, !PT ;  /* 0x0000000c0f177210 */ /* 0x000fe40000ffe5ff */
[----:B------:R-:W-:Y:S02]  /*0cf0*/  IADD3 R15, P1, R21, -R6, RZ ;  /* 0x80000006150f7210 */ /* 0x000fe40007f3e0ff */
[C---:B------:R-:W-:Y:S02]  /*0d00*/  ISETP.GE.U32.AND.EX P0, PT, R23.reuse, R7, PT, P0 ;  /* 0x000000071700720c */ /* 0x040fe40003f06100 */
[----:B------:R-:W-:Y:S01]  /*0d10*/  IADD3.X R12, RZ, R13, RZ, P2, !PT ;  /* 0x0000000dff0c7210 */ /* 0x000fe200017fe4ff */
[----:B------:R-:W-:Y:S01]  /*0d20*/  IMAD.X R19, R23, 0x1, ~R7, P1 ;  /* 0x0000000117137824 */ /* 0x000fe200008e0e07 */
[----:B------:R-:W-:Y:S02]  /*0d30*/  SEL R15, R15, R21, P0 ;  /* 0x000000150f0f7207 */ /* 0x000fe40000000000 */
[----:B------:R-:W-:-:S02]  /*0d40*/  SEL R17, R10, R17, P0 ;  /* 0x000000110a117207 */ /* 0x000fc40000000000 */
[----:B------:R-:W-:Y:S02]  /*0d50*/  SEL R19, R19, R23, P0 ;  /* 0x0000001713137207 */ /* 0x000fe40000000000 */
[----:B------:R-:W-:Y:S02]  /*0d60*/  ISETP.GE.U32.AND P1, PT, R15, R6, PT ;  /* 0x000000060f00720c */ /* 0x000fe40003f26070 */
[----:B------:R-:W-:Y:S02]  /*0d70*/  SEL R13, R12, R13, P0 ;  /* 0x0000000d0c0d7207 */ /* 0x000fe40000000000 */
[----:B------:R-:W-:Y:S02]  /*0d80*/  IADD3 R10, P2, R17, 0x1, RZ ;  /* 0x00000001110a7810 */ /* 0x000fe40007f5e0ff */
[----:B------:R-:W-:Y:S02]  /*0d90*/  ISETP.GE.U32.AND.EX P0, PT, R19, R7, PT, P1 ;  /* 0x000000071300720c */ /* 0x000fe40003f06110 */
[----:B------:R-:W-:Y:S01]  /*0da0*/  ISETP.GE.AND P1, PT, R11, RZ, PT ;  /* 0x000000ff0b00720c */ /* 0x000fe20003f26270 */
[----:B------:R-:W-:Y:S01]  /*0db0*/  IMAD.X R6, RZ, RZ, R13, P2 ;  /* 0x000000ffff067224 */ /* 0x000fe200010e060d */
[----:B------:R-:W-:-:S04]  /*0dc0*/  SEL R10, R10, R17, P0 ;  /* 0x000000110a0a7207 */ /* 0x000fc80000000000 */
[----:B------:R-:W-:Y:S02]  /*0dd0*/  SEL R6, R6, R13, P0 ;  /* 0x0000000d06067207 */ /* 0x000fe40000000000 */
[----:B------:R-:W-:Y:S02]  /*0de0*/  IADD3 R7, P2, RZ, -R10, RZ ;  /* 0x8000000aff077210 */ /* 0x000fe40007f5e0ff */
[----:B------:R-:W-:Y:S02]  /*0df0*/  ISETP.NE.U32.AND P0, PT, R9, RZ, PT ;  /* 0x000000ff0900720c */ /* 0x000fe40003f05070 */
[----:B------:R-:W-:Y:S02]  /*0e00*/  IADD3.X R11, RZ, ~R6, RZ, P2, !PT ;  /* 0x80000006ff0b7210 */ /* 0x000fe400017fe4ff */
[----:B------:R-:W-:Y:S01]  /*0e10*/  SEL R10, R7, R10, !P1 ;  /* 0x0000000a070a7207 */ /* 0x000fe20004800000 */
[----:B------:R-:W-:Y:S01]  /*0e20*/  HFMA2.MMA R7, -RZ, RZ, 0, 0 ;  /* 0x00000000ff077435 */ /* 0x000fe200000001ff */
[----:B------:R-:W-:Y:S01]  /*0e30*/  SEL R11, R11, R6, !P1 ;  /* 0x000000060b0b7207 */ /* 0x000fe20004800000 */
[----:B------:R-:W-:Y:S01]  /*0e40*/  IMAD.MOV.U32 R6, RZ, RZ, R0 ;  /* 0x000000ffff067224 */ /* 0x000fe200078e0000 */
[----:B------:R-:W-:-:S04]  /*0e50*/  ISETP.NE.AND.EX P0, PT, R8, RZ, PT, P0 ;  /* 0x000000ff0800720c */ /* 0x000fc80003f05300 */
[----:B------:R-:W-:Y:S02]  /*0e60*/  SEL R10, R10, 0xffffffff, P0 ;  /* 0xffffffff0a0a7807 */ /* 0x000fe40000000000 */
[----:B------:R-:W-:Y:S01]  /*0e70*/  SEL R11, R11, 0xffffffff, P0 ;  /* 0xffffffff0b0b7807 */ /* 0x000fe20000000000 */
[----:B------:R-:W-:Y:S06]  /*0e80*/  RET.REL.NODEC R6 `(_ZN7cutlass6KernelINS_4conv6kernel13ReorderKernelINS2_23DirectConvolutionParamsINS1_11threadblock37DepthwiseFpropDirectConvMultipleStageINS_4gemm9GemmShapeILi64ELi64ELi9EEENS5_73DepthwiseFpropActivationDirect2dConvTileAccessIteratorFixedStrideDilationINS_11MatrixShapeILi64ELi64EEENS1_15TensorNHWCShapeILi1ELi8ELi8ELi64EEENSB_ILi1ELi1EEESF_NSD_ILi1ELi10ELi10ELi64EEENS_6half_tENS_6layout10TensorNHWCENS_9transform30PitchLinearStripminedThreadMapINS_16PitchLinearShapeILi64ELi100EEELi128ELi8EEENS_12AlignedArrayISH_Li8ELi16EEEEENSK_11threadblock35RegularTileAccessIteratorDirectConvINSB_ILi100ELi64EEESH_NSI_8RowMajorELi0ESO_Lb0ELi16EEELNS_4arch14CacheOperation4KindE1ENS5_57DepthwiseFpropFilterDirectConvTileAccessIteratorOptimizedINSB_ILi64ELi9EEESH_SJ_NSL_INSM_ILi64ELi9EEELi128ELi8EEESQ_EENST_INSB_ILi9ELi64EEESH_SV_Li0ES13_Lb0ELi16EEELSZ_1ENS5_28DepthwiseDirectConvMmaPolicyINS1_4warp26MmaDepthwiseDirectConvSimtINS8_ILi16ELi64ELi9EEENSB_ILi3ELi3EEENSD_ILi1ELi4ELi4ELi2EEESE_SH_SV_SH_SV_SH_SV_NS7_4warp13MmaSimtPolicyINSB_ILi1ELi32EEENSI_19RowMajorInterleavedILi1EEENS8_ILi2ELi2ELi1EEEEELNS1_17IteratorAlgorithmE4ESF_SF_SG_Li1ELNS_16ComplexTransformE0ELS1L_0EbEENSB_ILi0ELi0EEES1N_SO_S13_Li1EEELi4ENS_8epilogue11threadblock17EpilogueDepthwiseIS9_S1C_SE_S1M_NS1Q_32PredicatedTileIteratorDirectConvINSL_INSM_ILi64ELi64EEELi128ELi8EEESH_S1C_SE_EENS1P_4warp20FragmentIteratorSimtIS1A_NS1_6thread42DepthwiseDirectConvElementwiseInnerProductINS8_ILi16ELi2ELi1EEESH_SH_SH_NSX_13OpMultiplyAddEbEESV_S1J_EENS1W_28TileIteratorSimtDirect2dConvIS1A_S1C_SE_S22_SH_SV_S1J_EENS1Q_29SharedLoadIteratorPitchLinearIS1U_SH_Li16EEENS1P_6thread17LinearCombinationISH_Li8ESH_SH_LNS28_9ScaleType4KindE2ELNS_15FloatRoundStyleE2ESH_EES1N_EELS1K_4EbEES2E_NS5_47DepthwiseDirect2dConvIdentityThreadblockSwizzleILi1ELi1ELi8ELi8EEELNS1_8OperatorE0ENS2_17DirectConvolutionIS2F_S2E_S2H_LS2I_0ENS1_17Conv2dProblemSizeELNS1_9GroupModeE3ESE_E9ArgumentsENS1Q_27ConvOutputIteratorParameterISJ_SV_NS_9TensorRefISH_SJ_EELS2I_0ES2K_EES2K_LS2L_3ESE_EESH_EEEEvNT_6ParamsE) ;  /* 0xfffffff0065c7950 */ /* 0x000fec0003c3ffff */
.L_x_8:
[----:B------:R-:W-:-:S00]  /*0e90*/  BRA `(.L_x_8) ;  /* 0xfffffffc00fc7947 */ /* 0x000fc0000383ffff */
[----:B------:R-:W-:-:S00]  /*0ea0*/  NOP ;  /* 0x0000000000007918 */ /* 0x000fc00000000000 */
        /* <DEDUP_REMOVED lines=13> */
.L_x_15:


//--------------------- .text._ZN7cutlass6KernelINS_4conv6kernel17DirectConvolutionINS1_11threadblock37DepthwiseFpropDirectConvMultipleStageINS_4gemm9GemmShapeILi64ELi64ELi9EEENS4_73DepthwiseFpropActivationDirect2dConvTileAccessIteratorFixedStrideDilationINS_11MatrixShapeILi64ELi64EEENS1_15TensorNHWCShapeILi1ELi8ELi8ELi64EEENSA_ILi1ELi1EEESE_NSC_ILi1ELi10ELi10ELi64EEENS_6half_tENS_6layout10TensorNHWCENS_9transform30PitchLinearStripminedThreadMapINS_16PitchLinearShapeILi64ELi100EEELi128ELi8EEENS_12AlignedArrayISG_Li8ELi16EEEEENSJ_11threadblock35RegularTileAccessIteratorDirectConvINSA_ILi100ELi64EEESG_NSH_8RowMajorELi0ESN_Lb0ELi16EEELNS_4arch14CacheOperation4KindE1ENS4_57DepthwiseFpropFilterDirectConvTileAccessIteratorOptimizedINSA_ILi64ELi9EEESG_SI_NSK_INSL_ILi64ELi9EEELi128ELi8EEESP_EENSS_INSA_ILi9ELi64EEESG_SU_Li0ES12_Lb0ELi16EEELSY_1ENS4_28DepthwiseDirectConvMmaPolicyINS1_4warp26MmaDepthwiseDirectConvSimtINS7_ILi16ELi64ELi9EEENSA_ILi3ELi3EEENSC_ILi1ELi4ELi4ELi2EEESD_SG_SU_SG_SU_SG_SU_NS6_4warp13MmaSimtPolicyINSA_ILi1ELi32EEENSH_19RowMajorInterleavedILi1EEENS7_ILi2ELi2ELi1EEEEELNS1_17IteratorAlgorithmE4ESE_SE_SF_Li1ELNS_16ComplexTransformE0ELS1K_0EbEENSA_ILi0ELi0EEES1M_SN_S12_Li1EEELi4ENS_8epilogue11threadblock17EpilogueDepthwiseIS8_S1B_SD_S1L_NS1P_32PredicatedTileIteratorDirectConvINSK_INSL_ILi64ELi64EEELi128ELi8EEESG_S1B_SD_EENS1O_4warp20FragmentIteratorSimtIS19_NS1_6thread42DepthwiseDirectConvElementwiseInnerProductINS7_ILi16ELi2ELi1EEESG_SG_SG_NSW_13OpMultiplyAddEbEESU_S1I_EENS1V_28TileIteratorSimtDirect2dConvIS19_S1B_SD_S21_SG_SU_S1I_EENS1P_29SharedLoadIteratorPitchLinearIS1T_SG_Li16EEENS1O_6thread17LinearCombinationISG_Li8ESG_SG_LNS27_9ScaleType4KindE2ELNS_15FloatRoundStyleE2ESG_EES1M_EELS1J_4EbEES2D_NS4_47DepthwiseDirect2dConvIdentityThreadblockSwizzleILi1ELi1ELi8ELi8EEELNS1_8OperatorE0ENS1_17Conv2dProblemSizeELNS1_9GroupModeE3ESD_EEEEvNT_6ParamsE --------------------------
	.section	.text._ZN7cutlass6KernelINS_4conv6kernel17DirectConvolutionINS1_11threadblock37DepthwiseFpropDirectConvMultipleStageINS_4gemm9GemmShapeILi64ELi64ELi9EEENS4_73DepthwiseFpropActivationDirect2dConvTileAccessIteratorFixedStrideDilationINS_11MatrixShapeILi64ELi64EEENS1_15TensorNHWCShapeILi1ELi8ELi8ELi64EEENSA_ILi1ELi1EEESE_NSC_ILi1ELi10ELi10ELi64EEENS_6half_tENS_6layout10TensorNHWCENS_9transform30PitchLinearStripminedThreadMapINS_16PitchLinearShapeILi64ELi100EEELi128ELi8EEENS_12AlignedArrayISG_Li8ELi16EEEEENSJ_11threadblock35RegularTileAccessIteratorDirectConvINSA_ILi100ELi64EEESG_NSH_8RowMajorELi0ESN_Lb0ELi16EEELNS_4arch14CacheOperation4KindE1ENS4_57DepthwiseFpropFilterDirectConvTileAccessIteratorOptimizedINSA_ILi64ELi9EEESG_SI_NSK_INSL_ILi64ELi9EEELi128ELi8EEESP_EENSS_INSA_ILi9ELi64EEESG_SU_Li0ES12_Lb0ELi16EEELSY_1ENS4_28DepthwiseDirectConvMmaPolicyINS1_4warp26MmaDepthwiseDirectConvSimtINS7_ILi16ELi64ELi9EEENSA_ILi3ELi3EEENSC_ILi1ELi4ELi4ELi2EEESD_SG_SU_SG_SU_SG_SU_NS6_4warp13MmaSimtPolicyINSA_ILi1ELi32EEENSH_19RowMajorInterleavedILi1EEENS7_ILi2ELi2ELi1EEEEELNS1_17IteratorAlgorithmE4ESE_SE_SF_Li1ELNS_16ComplexTransformE0ELS1K_0EbEENSA_ILi0ELi0EEES1M_SN_S12_Li1EEELi4ENS_8epilogue11threadblock17EpilogueDepthwiseIS8_S1B_SD_S1L_NS1P_32PredicatedTileIteratorDirectConvINSK_INSL_ILi64ELi64EEELi128ELi8EEESG_S1B_SD_EENS1O_4warp20FragmentIteratorSimtIS19_NS1_6thread42DepthwiseDirectConvElementwiseInnerProductINS7_ILi16ELi2ELi1EEESG_SG_SG_NSW_13OpMultiplyAddEbEESU_S1I_EENS1V_28TileIteratorSimtDirect2dConvIS19_S1B_SD_S21_SG_SU_S1I_EENS1P_29SharedLoadIteratorPitchLinearIS1T_SG_Li16EEENS1O_6thread17LinearCombinationISG_Li8ESG_SG_LNS27_9ScaleType4KindE2ELNS_15FloatRoundStyleE2ESG_EES1M_EELS1J_4EbEES2D_NS4_47DepthwiseDirect2dConvIdentityThreadblockSwizzleILi1ELi1ELi8ELi8EEELNS1_8OperatorE0ENS1_17Conv2dProblemSizeELNS1_9GroupModeE3ESD_EEEEvNT_6ParamsE,"ax",@progbits
	.align	128
.text._ZN7cutlass6KernelINS_4conv6kernel17DirectConvolutionINS1_11threadblock37DepthwiseFpropDirectConvMultipleStageINS_4gemm9GemmShapeILi64ELi64ELi9EEENS4_73DepthwiseFpropActivationDirect2dConvTileAccessIteratorFixedStrideDilationINS_11MatrixShapeILi64ELi64EEENS1_15TensorNHWCShapeILi1ELi8ELi8ELi64EEENSA_ILi1ELi1EEESE_NSC_ILi1ELi10ELi10ELi64EEENS_6half_tENS_6layout10TensorNHWCENS_9transform30PitchLinearStripminedThreadMapINS_16PitchLinearShapeILi64ELi100EEELi128ELi8EEENS_12AlignedArrayISG_Li8ELi16EEEEENSJ_11threadblock35RegularTileAccessIteratorDirectConvINSA_ILi100ELi64EEESG_NSH_8RowMajorELi0ESN_Lb0ELi16EEELNS_4arch14CacheOperation4KindE1ENS4_57DepthwiseFpropFilterDirectConvTileAccessIteratorOptimizedINSA_ILi64ELi9EEESG_SI_NSK_INSL_ILi64ELi9EEELi128ELi8EEESP_EENSS_INSA_ILi9ELi64EEESG_SU_Li0ES12_Lb0ELi16EEELSY_1ENS4_28DepthwiseDirectConvMmaPolicyINS1_4warp26MmaDepthwiseDirectConvSimtINS7_ILi16ELi64ELi9EEENSA_ILi3ELi3EEENSC_ILi1ELi4ELi4ELi2EEESD_SG_SU_SG_SU_SG_SU_NS6_4warp13MmaSimtPolicyINSA_ILi1ELi32EEENSH_19RowMajorInterleavedILi1EEENS7_ILi2ELi2ELi1EEEEELNS1_17IteratorAlgorithmE4ESE_SE_SF_Li1ELNS_16ComplexTransformE0ELS1K_0EbEENSA_ILi0ELi0EEES1M_SN_S12_Li1EEELi4ENS_8epilogue11threadblock17EpilogueDepthwiseIS8_S1B_SD_S1L_NS1P_32PredicatedTileIteratorDirectConvINSK_INSL_ILi64ELi64EEELi128ELi8EEESG_S1B_SD_EENS1O_4warp20FragmentIteratorSimtIS19_NS1_6thread42DepthwiseDirectConvElementwiseInnerProductINS7_ILi16ELi2ELi1EEESG_SG_SG_NSW_13OpMultiplyAddEbEESU_S1I_EENS1V_28TileIteratorSimtDirect2dConvIS19_S1B_SD_S21_SG_SU_S1I_EENS1P_29SharedLoadIteratorPitchLinearIS1T_SG_Li16EEENS1O_6thread17LinearCombinationISG_Li8ESG_SG_LNS27_9ScaleType4KindE2ELNS_15FloatRoundStyleE2ESG_EES1M_EELS1J_4EbEES2D_NS4_47DepthwiseDirect2dConvIdentityThreadblockSwizzleILi1ELi1ELi8ELi8EEELNS1_8OperatorE0ENS1_17Conv2dProblemSizeELNS1_9GroupModeE3ESD_EEEEvNT_6ParamsE:
        .type           _ZN7cutlass6KernelINS_4conv6kernel17DirectConvolutionINS1_11threadblock37DepthwiseFpropDirectConvMultipleStageINS_4gemm9GemmShapeILi64ELi64ELi9EEENS4_73DepthwiseFpropActivationDirect2dConvTileAccessIteratorFixedStrideDilationINS_11MatrixShapeILi64ELi64EEENS1_15TensorNHWCShapeILi1ELi8ELi8ELi64EEENSA_ILi1ELi1EEESE_NSC_ILi1ELi10ELi10ELi64EEENS_6half_tENS_6layout10TensorNHWCENS_9transform30PitchLinearStripminedThreadMapINS_16PitchLinearShapeILi64ELi100EEELi128ELi8EEENS_12AlignedArrayISG_Li8ELi16EEEEENSJ_11threadblock35RegularTileAccessIteratorDirectConvINSA_ILi100ELi64EEESG_NSH_8RowMajorELi0ESN_Lb0ELi16EEELNS_4arch14CacheOperation4KindE1ENS4_57DepthwiseFpropFilterDirectConvTileAccessIteratorOptimizedINSA_ILi64ELi9EEESG_SI_NSK_INSL_ILi64ELi9EEELi128ELi8EEESP_EENSS_INSA_ILi9ELi64EEESG_SU_Li0ES12_Lb0ELi16EEELSY_1ENS4_28DepthwiseDirectConvMmaPolicyINS1_4warp26MmaDepthwiseDirectConvSimtINS7_ILi16ELi64ELi9EEENSA_ILi3ELi3EEENSC_ILi1ELi4ELi4ELi2EEESD_SG_SU_SG_SU_SG_SU_NS6_4warp13MmaSimtPolicyINSA_ILi1ELi32EEENSH_19RowMajorInterleavedILi1EEENS7_ILi2ELi2ELi1EEEEELNS1_17IteratorAlgorithmE4ESE_SE_SF_Li1ELNS_16ComplexTransformE0ELS1K_0EbEENSA_ILi0ELi0EEES1M_SN_S12_Li1EEELi4ENS_8epilogue11threadblock17EpilogueDepthwiseIS8_S1B_SD_S1L_NS1P_32PredicatedTileIteratorDirectConvINSK_INSL_ILi64ELi64EEELi128ELi8EEESG_S1B_SD_EENS1O_4warp20FragmentIteratorSimtIS19_NS1_6thread42DepthwiseDirectConvElementwiseInnerProductINS7_ILi16ELi2ELi1EEESG_SG_SG_NSW_13OpMultiplyAddEbEESU_S1I_EENS1V_28TileIteratorSimtDirect2dConvIS19_S1B_SD_S21_SG_SU_S1I_EENS1P_29SharedLoadIteratorPitchLinearIS1T_SG_Li16EEENS1O_6thread17LinearCombinationISG_Li8ESG_SG_LNS27_9ScaleType4KindE2ELNS_15FloatRoundStyleE2ESG_EES1M_EELS1J_4EbEES2D_NS4_47DepthwiseDirect2dConvIdentityThreadblockSwizzleILi1ELi1ELi8ELi8EEELNS1_8OperatorE0ENS1_17Conv2dProblemSizeELNS1_9GroupModeE3ESD_EEEEvNT_6ParamsE,@function
        .size           _ZN7cutlass6KernelINS_4conv6kernel17DirectConvolutionINS1_11threadblock37DepthwiseFpropDirectConvMultipleStageINS_4gemm9GemmShapeILi64ELi64ELi9EEENS4_73DepthwiseFpropActivationDirect2dConvTileAccessIteratorFixedStrideDilationINS_11MatrixShapeILi64ELi64EEENS1_15TensorNHWCShapeILi1ELi8ELi8ELi64EEENSA_ILi1ELi1EEESE_NSC_ILi1ELi10ELi10ELi64EEENS_6half_tENS_6layout10TensorNHWCENS_9transform30PitchLinearStripminedThreadMapINS_16PitchLinearShapeILi64ELi100EEELi128ELi8EEENS_12AlignedArrayISG_Li8ELi16EEEEENSJ_11threadblock35RegularTileAccessIteratorDirectConvINSA_ILi100ELi64EEESG_NSH_8RowMajorELi0ESN_Lb0ELi16EEELNS_4arch14CacheOperation4KindE1ENS4_57DepthwiseFpropFilterDirectConvTileAccessIteratorOptimizedINSA_ILi64ELi9EEESG_SI_NSK_INSL_ILi64ELi9EEELi128ELi8EEESP_EENSS_INSA_ILi9ELi64EEESG_SU_Li0ES12_Lb0ELi16EEELSY_1ENS4_28DepthwiseDirectConvMmaPolicyINS1_4warp26MmaDepthwiseDirectConvSimtINS7_ILi16ELi64ELi9EEENSA_ILi3ELi3EEENSC_ILi1ELi4ELi4ELi2EEESD_SG_SU_SG_SU_SG_SU_NS6_4warp13MmaSimtPolicyINSA_ILi1ELi32EEENSH_19RowMajorInterleavedILi1EEENS7_ILi2ELi2ELi1EEEEELNS1_17IteratorAlgorithmE4ESE_SE_SF_Li1ELNS_16ComplexTransformE0ELS1K_0EbEENSA_ILi0ELi0EEES1M_SN_S12_Li1EEELi4ENS_8epilogue11threadblock17EpilogueDepthwiseIS8_S1B_SD_S1L_NS1P_32PredicatedTileIteratorDirectConvINSK_INSL_ILi64ELi64EEELi128ELi8EEESG_S1B_SD_EENS1O_4warp20FragmentIteratorSimtIS19_NS1_6thread42DepthwiseDirectConvElementwiseInnerProductINS7_ILi16ELi2ELi1EEESG_SG_SG_NSW_13OpMultiplyAddEbEESU_S1I_EENS1V_28TileIteratorSimtDirect2dConvIS19_S1B_SD_S21_SG_SU_S1I_EENS1P_29SharedLoadIteratorPitchLinearIS1T_SG_Li16EEENS1O_6thread17LinearCombinationISG_Li8ESG_SG_LNS27_9ScaleType4KindE2ELNS_15FloatRoundStyleE2ESG_EES1M_EELS1J_4EbEES2D_NS4_47DepthwiseDirect2dConvIdentityThreadblockSwizzleILi1ELi1ELi8ELi8EEELNS1_8OperatorE0ENS1_17Conv2dProblemSizeELNS1_9GroupModeE3ESD_EEEEvNT_6ParamsE,(.L_x_17 - _ZN7cutlass6KernelINS_4conv6kernel17DirectConvolutionINS1_11threadblock37DepthwiseFpropDirectConvMultipleStageINS_4gemm9GemmShapeILi64ELi64ELi9EEENS4_73DepthwiseFpropActivationDirect2dConvTileAccessIteratorFixedStrideDilationINS_11MatrixShapeILi64ELi64EEENS1_15TensorNHWCShapeILi1ELi8ELi8ELi64EEENSA_ILi1ELi1EEESE_NSC_ILi1ELi10ELi10ELi64EEENS_6half_tENS_6layout10TensorNHWCENS_9transform30PitchLinearStripminedThreadMapINS_16PitchLinearShapeILi64ELi100EEELi128ELi8EEENS_12AlignedArrayISG_Li8ELi16EEEEENSJ_11threadblock35RegularTileAccessIteratorDirectConvINSA_ILi100ELi64EEESG_NSH_8RowMajorELi0ESN_Lb0ELi16EEELNS_4arch14CacheOperation4KindE1ENS4_57DepthwiseFpropFilterDirectConvTileAccessIteratorOptimizedINSA_ILi64ELi9EEESG_SI_NSK_INSL_ILi64ELi9EEELi128ELi8EEESP_EENSS_INSA_ILi9ELi64EEESG_SU_Li0ES12_Lb0ELi16EEELSY_1ENS4_28DepthwiseDirectConvMmaPolicyINS1_4warp26MmaDepthwiseDirectConvSimtINS7_ILi16ELi64ELi9EEENSA_ILi3ELi3EEENSC_ILi1ELi4ELi4ELi2EEESD_SG_SU_SG_SU_SG_SU_NS6_4warp13MmaSimtPolicyINSA_ILi1ELi32EEENSH_19RowMajorInterleavedILi1EEENS7_ILi2ELi2ELi1EEEEELNS1_17IteratorAlgorithmE4ESE_SE_SF_Li1ELNS_16ComplexTransformE0ELS1K_0EbEENSA_ILi0ELi0EEES1M_SN_S12_Li1EEELi4ENS_8epilogue11threadblock17EpilogueDepthwiseIS8_S1B_SD_S1L_NS1P_32PredicatedTileIteratorDirectConvINSK_INSL_ILi64ELi64EEELi128ELi8EEESG_S1B_SD_EENS1O_4warp20FragmentIteratorSimtIS19_NS1_6thread42DepthwiseDirectConvElementwiseInnerProductINS7_ILi16ELi2ELi1EEESG_SG_SG_NSW_13OpMultiplyAddEbEESU_S1I_EENS1V_28TileIteratorSimtDirect2dConvIS19_S1B_SD_S21_SG_SU_S1I_EENS1P_29SharedLoadIteratorPitchLinearIS1T_SG_Li16EEENS1O_6thread17LinearCombinationISG_Li8ESG_SG_LNS27_9ScaleType4KindE2ELNS_15FloatRoundStyleE2ESG_EES1M_EELS1J_4EbEES2D_NS4_47DepthwiseDirect2dConvIdentityThreadblockSwizzleILi1ELi1ELi8ELi8EEELNS1_8OperatorE0ENS1_17Conv2dProblemSizeELNS1_9GroupModeE3ESD_EEEEvNT_6ParamsE)
        .other          _ZN7cutlass6KernelINS_4conv6kernel17DirectConvolutionINS1_11threadblock37DepthwiseFpropDirectConvMultipleStageINS_4gemm9GemmShapeILi64ELi64ELi9EEENS4_73DepthwiseFpropActivationDirect2dConvTileAccessIteratorFixedStrideDilationINS_11MatrixShapeILi64ELi64EEENS1_15TensorNHWCShapeILi1ELi8ELi8ELi64EEENSA_ILi1ELi1EEESE_NSC_ILi1ELi10ELi10ELi64EEENS_6half_tENS_6layout10TensorNHWCENS_9transform30PitchLinearStripminedThreadMapINS_16PitchLinearShapeILi64ELi100EEELi128ELi8EEENS_12AlignedArrayISG_Li8ELi16EEEEENSJ_11threadblock35RegularTileAccessIteratorDirectConvINSA_ILi100ELi64EEESG_NSH_8RowMajorELi0ESN_Lb0ELi16EEELNS_4arch14CacheOperation4KindE1ENS4_57DepthwiseFpropFilterDirectConvTileAccessIteratorOptimizedINSA_ILi64ELi9EEESG_SI_NSK_INSL_ILi64ELi9EEELi128ELi8EEESP_EENSS_INSA_ILi9ELi64EEESG_SU_Li0ES12_Lb0ELi16EEELSY_1ENS4_28DepthwiseDirectConvMmaPolicyINS1_4warp26MmaDepthwiseDirectConvSimtINS7_ILi16ELi64ELi9EEENSA_ILi3ELi3EEENSC_ILi1ELi4ELi4ELi2EEESD_SG_SU_SG_SU_SG_SU_NS6_4warp13MmaSimtPolicyINSA_ILi1ELi32EEENSH_19RowMajorInterleavedILi1EEENS7_ILi2ELi2ELi1EEEEELNS1_17IteratorAlgorithmE4ESE_SE_SF_Li1ELNS_16ComplexTransformE0ELS1K_0EbEENSA_ILi0ELi0EEES1M_SN_S12_Li1EEELi4ENS_8epilogue11threadblock17EpilogueDepthwiseIS8_S1B_SD_S1L_NS1P_32PredicatedTileIteratorDirectConvINSK_INSL_ILi64ELi64EEELi128ELi8EEESG_S1B_SD_EENS1O_4warp20FragmentIteratorSimtIS19_NS1_6thread42DepthwiseDirectConvElementwiseInnerProductINS7_ILi16ELi2ELi1EEESG_SG_SG_NSW_13OpMultiplyAddEbEESU_S1I_EENS1V_28TileIteratorSimtDirect2dConvIS19_S1B_SD_S21_SG_SU_S1I_EENS1P_29SharedLoadIteratorPitchLinearIS1T_SG_Li16EEENS1O_6thread17LinearCombinationISG_Li8ESG_SG_LNS27_9ScaleType4KindE2ELNS_15FloatRoundStyleE2ESG_EES1M_EELS1J_4EbEES2D_NS4_47DepthwiseDirect2dConvIdentityThreadblockSwizzleILi1ELi1ELi8ELi8EEELNS1_8OperatorE0ENS1_17Conv2dProblemSizeELNS1_9GroupModeE3ESD_EEEEvNT_6ParamsE,@"STO_CUDA_ENTRY STV_DEFAULT"
_ZN7cutlass6KernelINS_4conv6kernel17DirectConvolutionINS1_11threadblock37DepthwiseFpropDirectConvMultipleStageINS_4gemm9GemmShapeILi64ELi64ELi9EEENS4_73DepthwiseFpropActivationDirect2dConvTileAccessIteratorFixedStrideDilationINS_11MatrixShapeILi64ELi64EEENS1_15TensorNHWCShapeILi1ELi8ELi8ELi64EEENSA_ILi1ELi1EEESE_NSC_ILi1ELi10ELi10ELi64EEENS_6half_tENS_6layout10TensorNHWCENS_9transform30PitchLinearStripminedThreadMapINS_16PitchLinearShapeILi64ELi100EEELi128ELi8EEENS_12AlignedArrayISG_Li8ELi16EEEEENSJ_11threadblock35RegularTileAccessIteratorDirectConvINSA_ILi100ELi64EEESG_NSH_8RowMajorELi0ESN_Lb0ELi16EEELNS_4arch14CacheOperation4KindE1ENS4_57DepthwiseFpropFilterDirectConvTileAccessIteratorOptimizedINSA_ILi64ELi9EEESG_SI_NSK_INSL_ILi64ELi9EEELi128ELi8EEESP_EENSS_INSA_ILi9ELi64EEESG_SU_Li0ES12_Lb0ELi16EEELSY_1ENS4_28DepthwiseDirectConvMmaPolicyINS1_4warp26MmaDepthwiseDirectConvSimtINS7_ILi16ELi64ELi9EEENSA_ILi3ELi3EEENSC_ILi1ELi4ELi4ELi2EEESD_SG_SU_SG_SU_SG_SU_NS6_4warp13MmaSimtPolicyINSA_ILi1ELi32EEENSH_19RowMajorInterleavedILi1EEENS7_ILi2ELi2ELi1EEEEELNS1_17IteratorAlgorithmE4ESE_SE_SF_Li1ELNS_16ComplexTransformE0ELS1K_0EbEENSA_ILi0ELi0EEES1M_SN_S12_Li1EEELi4ENS_8epilogue11threadblock17EpilogueDepthwiseIS8_S1B_SD_S1L_NS1P_32PredicatedTileIteratorDirectConvINSK_INSL_ILi64ELi64EEELi128ELi8EEESG_S1B_SD_EENS1O_4warp20FragmentIteratorSimtIS19_NS1_6thread42DepthwiseDirectConvElementwiseInnerProductINS7_ILi16ELi2ELi1EEESG_SG_SG_NSW_13OpMultiplyAddEbEESU_S1I_EENS1V_28TileIteratorSimtDirect2dConvIS19_S1B_SD_S21_SG_SU_S1I_EENS1P_29SharedLoadIteratorPitchLinearIS1T_SG_Li16EEENS1O_6thread17LinearCombinationISG_Li8ESG_SG_LNS27_9ScaleType4KindE2ELNS_15FloatRoundStyleE2ESG_EES1M_EELS1J_4EbEES2D_NS4_47DepthwiseDirect2dConvIdentityThreadblockSwizzleILi1ELi1ELi8ELi8EEELNS1_8OperatorE0ENS1_17Conv2dProblemSizeELNS1_9GroupModeE3ESD_EEEEvNT_6ParamsE:
[----:B------:R-:W-:Y:S08]  /*0000*/  LDC R1, c[0x0][0x28] ;  /* 0x00000a00ff017b82 */ /* 0x000ff00000000800 */
[----:B------:R-:W1:Y:S01]  /*0010*/  S2UR UR7, SR_CTAID.Y ;  /* 0x00000000000779c3 */ /* 0x000e620000002600 */
[----:B------:R-:W-:Y:S01]  /*0020*/  ULDC UR4, c[0x0][0x270] ;  /* 0x00009c0000047ab9 */ /* 0x000fe20000000800 */
[----:B------:R-:W-:-:S02]  /*0030*/  UMOV UR6, 0xffffffff ;  /* 0xffffffff00067882 */ /* 0x000fc40000000000 */
[----:B------:R-:W-:-:S04]  /*0040*/  USHF.L.U32 UR6, UR6, UR4, URZ ;  /* 0x0000000406067299 */ /* 0x000fc8000800063f */
[----:B------:R-:W2:Y:S08]  /*0050*/  S2UR UR5, SR_CTAID.X ;  /* 0x00000000000579c3 */ /* 0x000eb00000002500 */
[----:B------:R-:W3:Y:S01]  /*0060*/  LDC.64 R2, c[0x0][0x258] ;  /* 0x00009600ff027b82 */ /* 0x000ee20000000a00 */
[----:B-1----:R-:W-:Y:S02]  /*0070*/  USHF.L.U32 UR7, UR7, UR4, URZ ;  /* 0x0000000407077299 */ /* 0x002fe4000800063f */
[----:B--2---:R-:W-:-:S02]  /*0080*/  ULOP3.LUT UR6, UR5, UR6, URZ, 0x30, !UPT ;  /* 0x0000000605067292 */ /* 0x004fc4000f8e303f */
[----:B------:R-:W-:Y:S02]  /*0090*/  USHF.R.S32.HI UR4, URZ, UR4, UR5 ;  /* 0x000000043f047299 */ /* 0x000fe40008011405 */
[----:B------:R-:W-:-:S06]  /*00a0*/  UIADD3 UR22, UR7, UR6, URZ ;  /* 0x0000000607167290 */ /* 0x000fcc000fffe03f */
[----:B---3--:R-:W-:-:S04]  /*00b0*/  ISETP.LE.AND P0, PT, R3, UR22, PT ;  /* 0x0000001603007c0c */ /* 0x008fc8000bf03270 */
[----:B------:R-:W-:-:S13]  /*00c0*/  ISETP.LE.OR P0, PT, R2, UR4, P0 ;  /* 0x0000000402007c0c */ /* 0x000fda0008703670 */
[----:B------:R-:W-:Y:S05]  /*00d0*/  @P0 EXIT ;  /* 0x000000000000094d */ /* 0x000fea0003800000 */
[----:B------:R-:W1:Y:S01]  /*00e0*/  S2UR UR39, SR_CTAID.Z ;  /* 0x00000000002779c3 */ /* 0x000e620000002700 */
[----:B------:R-:W-:Y:S01]  /*00f0*/  ULDC UR7, c[0x0][0x28c] ;  /* 0x0000a30000077ab9 */ /* 0x000fe20000000800 */
[----:B------:R-:W2:Y:S01]  /*0100*/  S2R R0, SR_TID.X ;  /* 0x0000000000007919 */ /* 0x000ea20000002100 */
[----:B------:R-:W-:Y:S01]  /*0110*/  UISETP.NE.AND UP2, UPT, UR7, 0x1, UPT ;  /* 0x000000010700788c */ /* 0x000fe2000bf45270 */
[----:B------:R-:W-:Y:S01]  /*0120*/  ULDC UR15, c[0x0][0x298] ;  /* 0x0000a600000f7ab9 */ /* 0x000fe20000000800 */
[----:B------:R-:W-:Y:S02]  /*0130*/  USHF.L.U32 UR22, UR22, 0x6, URZ ;  /* 0x0000000616167899 */ /* 0x000fe4000800063f */
[----:B------:R-:W-:Y:S01]  /*0140*/  UISETP.NE.AND UP1, UPT, UR15, 0x1, UPT ;  /* 0x000000010f00788c */ /* 0x000fe2000bf25270 */
[----:B------:R-:W-:Y:S01]  /*0150*/  ULDC UR33, c[0x0][0x234] ;  /* 0x00008d0000217ab9 */ /* 0x000fe20000000800 */
[----:B------:R-:W-:Y:S01]  /*0160*/  ULDC UR23, c[0x0][0x238] ;  /* 0x00008e0000177ab9 */ /* 0x000fe20000000800 */
[----:B------:R-:W-:Y:S01]  /*0170*/  ULDC.64 UR40, c[0x0][0x208] ;  /* 0x0000820000287ab9 */ /* 0x000fe20000000a00 */
[----:B-1----:R-:W-:-:S03]  /*0180*/  UIADD3 UR39, UR4, UR39, URZ ;  /* 0x0000002704277290 */ /* 0x002fc6000fffe03f */
[----:B------:R-:W-:Y:S02]  /*0190*/  @UP2 ULDC.64 UR4, c[0x0][0x290] ;  /* 0x0000a40000042ab9 */ /* 0x000fe40000000a00 */
[----:B------:R-:W-:Y:S02]  /*01a0*/  UIMAD.WIDE.U32 UR8, UR39, UR4, URZ ;  /* 0x00000004270872a5 */ /* 0x000fe4000f8e003f */
[----:B------:R-:W-:Y:S01]  /*01b0*/  UMOV UR21, UR39 ;  /* 0x0000002700157c82 */ /* 0x000fe20008000000 */
[----:B------:R-:W-:Y:S01]  /*01c0*/  @UP1 ULDC UR4, c[0x0][0x2a0] ;  /* 0x0000a80000041ab9 */ /* 0x000fe20000000800 */
[----:B------:R-:W-:Y:S01]  /*01d0*/  @UP2 USHF.R.U32.HI UR21, URZ, UR5, UR9 ;  /* 0x000000053f152299 */ /* 0x000fe20008011609 */
[----:B--2---:R-:W-:Y:S02]  /*01e0*/  SHF.R.S32.HI R4, RZ, 0x1f, R0 ;  /* 0x0000001fff047819 */ /* 0x004fe40000011400 */
[----:B------:R-:W-:Y:S01]  /*01f0*/  @UP1 ULDC UR8, c[0x0][0x29c] ;  /* 0x0000a70000081ab9 */ /* 0x000fe20000000800 */
[----:B------:R-:W-:Y:S01]  /*0200*/  UIADD3 UR6, -UR21, URZ, URZ ;  /* 0x0000003f15067290 */ /* 0x000fe2000fffe13f */
[----:B------:R-:W-:-:S02]  /*0210*/  LEA.HI R102, R4, R0, RZ, 0x3 ;  /* 0x0000000004667211 */ /* 0x000fc400078f18ff */
[----:B------:R-:W-:Y:S01]  /*0220*/  SHF.R.U32.HI R104, RZ, 0x5, R0 ;  /* 0x00000005ff687819 */ /* 0x000fe20000011600 */
[----:B------:R-:W-:Y:S01]  /*0230*/  UIMAD UR6, UR7, UR6, UR39 ;  /* 0x00000006070672a4 */ /* 0x000fe2000f8e0227 */
[----:B------:R-:W-:Y:S02]  /*0240*/  LOP3.LUT R105, R102, 0xfffffff8, RZ, 0xc0, !PT ;  /* 0xfffffff866697812 */ /* 0x000fe400078ec0ff */
[----:B------:R-:W-:Y:S01]  /*0250*/  SHF.R.S32.HI R102, RZ, 0x3, R102 ;  /* 0x00000003ff667819 */ /* 0x000fe20000011466 */
[----:B------:R-:W-:Y:S01]  /*0260*/  UIMAD.WIDE.U32 UR8, UR6, UR8, URZ ;  /* 0x00000008060872a5 */ /* 0x000fe2000f8e003f */
[----:B------:R1:W2:Y:S01]  /*0270*/  SHFL.IDX PT, R103, R104, RZ, 0x1f ;  /* 0x00001fff68677589 */ /* 0x0002a200000e0000 */
[----:B------:R-:W-:Y:S01]  /*0280*/  IMAD.IADD R105, R0, 0x1, -R105 ;  /* 0x0000000100697824 */ /* 0x000fe200078e0a69 */
[----:B------:R-:W-:Y:S01]  /*0290*/  UMOV UR16, UR6 ;  /* 0x0000000600107c82 */ /* 0x000fe20008000000 */
[----:B------:R-:W-:Y:S02]  /*02a0*/  @UP1 USHF.R.U32.HI UR16, URZ, UR4, UR9 ;  /* 0x000000043f101299 */ /* 0x000fe40008011609 */
[----:B------:R-:W-:Y:S01]  /*02b0*/  IMAD.SHL.U32 R7, R105, 0x8, RZ ;  /* 0x0000000869077824 */ /* 0x000fe200078e00ff */
[----:B------:R-:W-:Y:S01]  /*02c0*/  ULDC.64 UR4, c[0x0][0x380] ;  /* 0x0000e00000047ab9 */ /* 0x000fe20000000a00 */
[----:B------:R-:W-:Y:S01]  /*02d0*/  UIADD3 UR8, -UR16, URZ, URZ ;  /* 0x0000003f10087290 */ /* 0x000fe2000fffe13f */
[----:B------:R-:W-:Y:S01]  /*02e0*/  ISETP.NE.U32.AND P0, PT, RZ, UR4, PT ;  /* 0x00000004ff007c0c */ /* 0x000fe2000bf05070 */
[----:B------:R-:W-:Y:S01]  /*02f0*/  ULEA UR16, UR16, -UR33, 0x3 ;  /* 0x8000002110107291 */ /* 0x000fe2000f8e183f */
[----:B------:R-:W-:Y:S01]  /*0300*/  VIADD R93, R7, UR22 ;  /* 0x00000016075d7c36 */ /* 0x000fe20008000000 */
[----:B------:R-:W-:Y:S01]  /*0310*/  UIMAD UR8, UR15, UR8, UR6 ;  /* 0x000000080f0872a4 */ /* 0x000fe2000f8e0206 */
[----:B------:R-:W-:-:S03]  /*0320*/  ISETP.NE.AND.EX P0, PT, RZ, UR5, PT, P0 ;  /* 0x00000005ff007c0c */ /* 0x000fc6000bf05300 */
[----:B------:R-:W-:-:S10]  /*0330*/  ULEA UR14, UR8, -UR23, 0x3 ;  /* 0x80000017080e7291 */ /* 0x000fd4000f8e183f */
[----:B-12---:R-:W-:Y:S05]  /*0340*/  @!P0 BRA `(.L_x_9) ;  /* 0x00000000001c8947 */ /* 0x006fea0003800000 */
[----:B------:R-:W1:Y:S02]  /*0350*/  LDC.64 R2, c[0x0][0x380] ;  /* 0x0000e000ff027b82 */ /* 0x000e640000000a00 */
[----:B-1----:R-:W2:Y:S02]  /*0360*/  LDG.E.64 R2, desc[UR40][R2.64] ;  /* 0x0000002802027981 */ /* 0x002ea4000c1e1b00 */
[----:B--2---:R-:W-:-:S04]  /*0370*/  ISETP.NE.U32.AND P0, PT, R2, RZ, PT ;  /* 0x000000ff0200720c */ /* 0x004fc80003f05070 */
[----:B------:R-:W-:-:S13]  /*0380*/  ISETP.NE.AND.EX P0, PT, R3, RZ, PT, P0 ;  /* 0x000000ff0300720c */ /* 0x000fda0003f05300 */
[----:B------:R-:W-:Y:S05]  /*0390*/  @!P0 BRA `(.L_x_9) ;  /* 0x0000000000088947 */ /* 0x000fea0003800000 */
[----:B------:R1:W5:Y:S01]  /*03a0*/  LD.E.U16 R92, desc[UR40][R2.64] ;  /* 0x00000028025c7980 */ /* 0x000362000c101500 */
[----:B------:R-:W-:Y:S05]  /*03b0*/  BRA `(.L_x_10) ;  /* 0x0000000000247947 */ /* 0x000fea0003800000 */
.L_x_9:
[----:B------:R-:W-:Y:S02]  /*03c0*/  ULDC.64 UR4, c[0x0][0x370] ;  /* 0x0000dc0000047ab9 */ /* 0x000fe40000000a00 */
[----:B------:R-:W-:-:S04]  /*03d0*/  ISETP.NE.U32.AND P0, PT, RZ, UR4, PT ;  /* 0x00000004ff007c0c */ /* 0x000fc8000bf05070 */
[----:B------:R-:W-:-:S13]  /*03e0*/  ISETP.NE.AND.EX P0, PT, RZ, UR5, PT, P0 ;  /* 0x00000005ff007c0c */ /* 0x000fda000bf05300 */
[----:B------:R-:W-:Y:S05]  /*03f0*/  @!P0 BRA `(.L_x_11) ;  /* 0x00000000000c8947 */ /* 0x000fea0003800000 */
[----:B------:R-:W1:Y:S02]  /*0400*/  LDC.64 R2, c[0x0][0x370] ;  /* 0x0000dc00ff027b82 */ /* 0x000e640000000a00 */
[----:B-1----:R2:W5:Y:S01]  /*0410*/  LDG.E.U16 R92, desc[UR40][R2.64] ;  /* 0x00000028025c7981 */ /* 0x002562000c1e1500 */
[----:B------:R-:W-:Y:S05]  /*0420*/  BRA `(.L_x_10) ;  /* 0x0000000000087947 */ /* 0x000fea0003800000 */
.L_x_11:
[----:B------:R-:W-:Y:S02]  /*0430*/  ULDC.U16 UR4, c[0x0][0x368] ;  /* 0x0000da0000047ab9 */ /* 0x000fe40000000400 */
[----:B------:R-:W-:-:S07]  /*0440*/  MOV R92, UR4 ;  /* 0x00000004005c7c02 */ /* 0x000fce0008000f00 */
.L_x_10:
[----:B-12---:R-:W-:Y:S01]  /*0450*/  IMAD.HI R3, R0, 0x66666667, RZ ;  /* 0x6666666700037827 */ /* 0x006fe200078e02ff */
[----:B------:R-:W-:Y:S01]  /*0460*/  ULDC.U8 UR4, c[0x0][0x2c0] ;  /* 0x0000b00000047ab9 */ /* 0x000fe20000000000 */
[----:B------:R-:W-:Y:S01]  /*0470*/  ULDC UR6, c[0x0][0x228] ;  /* 0x00008a0000067ab9 */ /* 0x000fe20000000800 */
[----:B------:R-:W-:Y:S01]  /*0480*/  ISETP.NE.AND P0, PT, RZ, UR4, PT ;  /* 0x00000004ff007c0c */ /* 0x000fe2000bf05270 */
[----:B------:R-:W-:Y:S01]  /*0490*/  IMAD.HI R2, R102, 0x66666667, RZ ;  /* 0x6666666766027827 */ /* 0x000fe200078e02ff */
[----:B------:R-:W-:Y:S01]  /*04a0*/  SHF.R.U32.HI R90, RZ, 0x1f, R3 ;  /* 0x0000001fff5a7819 */ /* 0x000fe20000011603 */
[----:B------:R-:W1:Y:S01]  /*04b0*/  S2UR UR38, SR_CgaCtaId ;  /* 0x00000000002679c3 */ /* 0x000e620000008800 */
[----:B------:R-:W-:Y:S01]  /*04c0*/  SHF.R.S32.HI R32, RZ, 0x1f, R93 ;  /* 0x0000001fff207819 */ /* 0x000fe2000001145d */
[C---:B------:R-:W-:Y:S01]  /*04d0*/  VIADD R8, R0.reuse, 0x100 ;  /* 0x0000010000087836 */ /* 0x040fe20000000000 */
[----:B------:R-:W-:Y:S01]  /*04e0*/  SHF.R.U32.HI R89, RZ, 0x1f, R2 ;  /* 0x0000001fff597819 */ /* 0x000fe20000011602 */
[C---:B------:R-:W-:Y:S01]  /*04f0*/  VIADD R6, R0.reuse, 0x200 ;  /* 0x0000020000067836 */ /* 0x040fe20000000000 */
[----:B------:R-:W-:Y:S01]  /*0500*/  LEA.HI.SX32 R90, R3, R90, 0x1b ;  /* 0x0000005a035a7211 */ /* 0x000fe200078fdaff */
[----:B------:R-:W-:Y:S01]  /*0510*/  VIADD R3, R0, 0x180 ;  /* 0x0000018000037836 */ /* 0x000fe20000000000 */
[----:B------:R-:W-:Y:S01]  /*0520*/  LEA.HI.SX32 R89, R2, R89, 0x1e ;  /* 0x0000005902597211 */ /* 0x000fe200078ff2ff */
[----:B------:R-:W-:Y:S01]  /*0530*/  IMAD.HI R11, R8, 0x66666667, RZ ;  /* 0x66666667080b7827 */ /* 0x000fe200078e02ff */
[----:B------:R-:W-:Y:S01]  /*0540*/  ULDC.64 UR4, c[0x0][0x2d0] ;  /* 0x0000b40000047ab9 */ /* 0x000fe20000000a00 */
[----:B------:R-:W-:Y:S01]  /*0550*/  ULDC.64 UR8, c[0x0][0x218] ;  /* 0x0000860000087ab9 */ /* 0x000fe20000000a00 */
[----:B------:R-:W-:Y:S01]  /*0560*/  ULDC.64 UR12, c[0x0][0x280] ;  /* 0x0000a000000c7ab9 */ /* 0x000fe20000000a00 */
[----:B------:R-:W-:Y:S01]  /*0570*/  IMAD.HI R2, R6, 0x66666667, RZ ;  /* 0x6666666706027827 */ /* 0x000fe200078e02ff */
[----:B------:R-:W-:Y:S01]  /*0580*/  SHF.R.U32.HI R85, RZ, 0x1f, R11 ;  /* 0x0000001fff557819 */ /* 0x000fe2000001160b */
[----:B------:R-:W-:Y:S01]  /*0590*/  ULDC UR37, c[0x0][0x250] ;  /* 0x0000940000257ab9 */ /* 0x000fe20000000800 */
[----:B------:R-:W-:Y:S01]  /*05a0*/  ULDC UR17, c[0x0][0x288] ;  /* 0x0000a20000117ab9 */ /* 0x000fe20000000800 */
[----:B------:R-:W-:Y:S01]  /*05b0*/  VIADD R9, R0, 0x80 ;  /* 0x0000008000097836 */ /* 0x000fe20000000000 */
[----:B------:R-:W-:Y:S01]  /*05c0*/  SHF.R.U32.HI R79, RZ, 0x1f, R2 ;  /* 0x0000001fff4f7819 */ /* 0x000fe20000011602 */
[----:B------:R-:W-:Y:S01]  /*05d0*/  IMAD.HI R10, R3, 0x66666667, RZ ;  /* 0x66666667030a7827 */ /* 0x000fe200078e02ff */
[----:B------:R-:W-:Y:S01]  /*05e0*/  LEA.HI.SX32 R85, R11, R85, 0x1b ;  /* 0x000000550b557211 */ /* 0x000fe200078fdaff */
[----:B------:R-:W-:Y:S01]  /*05f0*/  UIADD3 UR19, UR39, UR37, URZ ;  /* 0x0000002527137290 */ /* 0x000fe2000fffe03f */
[----:B------:R-:W-:Y:S01]  /*0600*/  LEA.HI.SX32 R79, R2, R79, 0x1b ;  /* 0x0000004f024f7211 */ /* 0x000fe200078fdaff */
[----:B------:R-:W-:Y:S01]  /*0610*/  IMAD.HI R12, R9, 0x66666667, RZ ;  /* 0x66666667090c7827 */ /* 0x000fe200078e02ff */
[----:B------:R-:W-:Y:S01]  /*0620*/  SHF.R.U32.HI R82, RZ, 0x1f, R10 ;  /* 0x0000001fff527819 */ /* 0x000fe2000001160a */
[----:B------:R-:W-:Y:S01]  /*0630*/  UIMAD UR20, UR21, UR17, URZ ;  /* 0x00000011151472a4 */ /* 0x000fe2000f8e023f */
[----:B------:R-:W-:Y:S01]  /*0640*/  SHF.R.S32.HI R11, RZ, 0x1f, R3 ;  /* 0x0000001fff0b7819 */ /* 0x000fe20000011403 */
[C---:B------:R-:W-:Y:S01]  /*0650*/  VIADD R2, R0.reuse, 0x300 ;  /* 0x0000030000027836 */ /* 0x040fe20000000000 */
[----:B------:R-:W-:Y:S01]  /*0660*/  SHF.R.U32.HI R88, RZ, 0x1f, R12 ;  /* 0x0000001fff587819 */ /* 0x000fe2000001160c */
[----:B------:R-:W-:Y:S01]  /*0670*/  VIADD R5, R0, 0x280 ;  /* 0x0000028000057836 */ /* 0x000fe20000000000 */
[----:B------:R-:W-:Y:S01]  /*0680*/  LEA.HI.SX32 R82, R10, R82, 0x1b ;  /* 0x000000520a527211 */ /* 0x000fe200078fdaff */
[----:B------:R-:W-:Y:S01]  /*0690*/  IMAD.HI R10, R2, 0x66666667, RZ ;  /* 0x66666667020a7827 */ /* 0x000fe200078e02ff */
[----:B------:R-:W-:Y:S01]  /*06a0*/  LEA.HI.SX32 R88, R12, R88, 0x1b ;  /* 0x000000580c587211 */ /* 0x000fe200078fdaff */
[----:B------:R-:W-:Y:S01]  /*06b0*/  USHF.R.S32.HI UR18, URZ, 0x1f, UR20 ;  /* 0x0000001f3f127899 */ /* 0x000fe20008011414 */
[----:B------:R-:W-:Y:S01]  /*06c0*/  LEA.HI R11, R11, R3, RZ, 0x3 ;  /* 0x000000030b0b7211 */ /* 0x000fe200078f18ff */
[----:B------:R-:W-:Y:S01]  /*06d0*/  IMAD.HI R14, R5, 0x66666667, RZ ;  /* 0x66666667050e7827 */ /* 0x000fe200078e02ff */
[----:B------:R-:W-:Y:S01]  /*06e0*/  SHF.R.S32.HI R12, RZ, 0x1f, R8 ;  /* 0x0000001fff0c7819 */ /* 0x000fe20000011408 */
[----:B------:R-:W-:Y:S01]  /*06f0*/  ULDC.64 UR10, c[0x0][0x2a8] ;  /* 0x0000aa00000a7ab9 */ /* 0x000fe20000000a00 */
[----:B------:R-:W-:Y:S01]  /*0700*/  LOP3.LUT R80, R11, 0x1ffffff8, RZ, 0xc0, !PT ;  /* 0x1ffffff80b507812 */ /* 0x000fe200078ec0ff */
[----:B------:R-:W-:Y:S01]  /*0710*/  IMAD R89, R89, -0xa, R102 ;  /* 0xfffffff659597824 */ /* 0x000fe200078e0266 */
[----:B------:R-:W-:Y:S01]  /*0720*/  SHF.R.S32.HI R13, RZ, 0x1f, R9 ;  /* 0x0000001fff0d7819 */ /* 0x000fe20000011409 */
[----:B------:R-:W-:Y:S01]  /*0730*/  VIADD R101, R90, UR16 ;  /* 0x000000105a657c36 */ /* 0x000fe20008000000 */
[----:B------:R-:W-:Y:S01]  /*0740*/  LEA.HI R12, R12, R8, RZ, 0x3 ;  /* 0x000000080c0c7211 */ /* 0x000fe200078f18ff */
[----:B------:R-:W-:Y:S01]  /*0750*/  IMAD.IADD R80, R3, 0x1, -R80 ;  /* 0x0000000103507824 */ /* 0x000fe200078e0a50 */
[----:B------:R-:W-:Y:S01]  /*0760*/  SHF.R.U32.HI R73, RZ, 0x1f, R10 ;  /* 0x0000001fff497819 */ /* 0x000fe2000001160a */
[----:B------:R-:W-:Y:S01]  /*0770*/  IMAD.U32 R91, R102, 0x40, R7 ;  /* 0x00000040665b7824 */ /* 0x000fe200078e0007 */
[----:B------:R-:W-:Y:S01]  /*0780*/  LEA.HI R13, R13, R9, RZ, 0x3 ;  /* 0x000000090d0d7211 */ /* 0x000fe200078f18ff */
[----:B------:R-:W-:Y:S01]  /*0790*/  UMOV UR24, UR19 ;  /* 0x0000001300187c82 */ /* 0x000fe20008000000 */
[----:B------:R-:W-:Y:S01]  /*07a0*/  LOP3.LUT R83, R12, 0x1ffffff8, RZ, 0xc0, !PT ;  /* 0x1ffffff80c537812 */ /* 0x000fe200078ec0ff */
[----:B------:R-:W-:Y:S01]  /*07b0*/  VIADD R99, R85, UR16 ;  /* 0x0000001055637c36 */ /* 0x000fe20008000000 */
[----:B------:R-:W-:Y:S01]  /*07c0*/  LEA.HI.SX32 R73, R10, R73, 0x1b ;  /* 0x000000490a497211 */ /* 0x000fe200078fdaff */
[----:B------:R-:W-:Y:S01]  /*07d0*/  VIADD R100, R88, UR16 ;  /* 0x0000001058647c36 */ /* 0x000fe20008000000 */
[----:B------:R-:W-:Y:S01]  /*07e0*/  SHF.R.S32.HI R10, RZ, 0x1f, R6 ;  /* 0x0000001fff0a7819 */ /* 0x000fe20000011406 */
[----:B------:R-:W-:Y:S01]  /*07f0*/  IMAD.IADD R83, R8, 0x1, -R83 ;  /* 0x0000000108537824 */ /* 0x000fe200078e0a53 */
[----:B------:R-:W-:Y:S01]  /*0800*/  IADD3 R3, -R102, 0x8, RZ ;  /* 0x0000000866037810 */ /* 0x000fe20007ffe1ff */
[----:B------:R-:W-:Y:S01]  /*0810*/  IMAD R21, R99, UR13, RZ ;  /* 0x0000000d63157c24 */ /* 0x000fe2000f8e02ff */
[----:B------:R-:W-:Y:S01]  /*0820*/  LOP3.LUT R86, R13, 0x1ffffff8, RZ, 0xc0, !PT ;  /* 0x1ffffff80d567812 */ /* 0x000fe200078ec0ff */
[----:B------:R-:W-:Y:S01]  /*0830*/  VIADD R97, R82, UR16 ;  /* 0x0000001052617c36 */ /* 0x000fe20008000000 */
[----:B------:R-:W-:Y:S01]  /*0840*/  SHF.R.U32.HI R76, RZ, 0x1f, R14 ;  /* 0x0000001fff4c7819 */ /* 0x000fe2000001160e */
[----:B------:R-:W-:Y:S01]  /*0850*/  @UP1 ULDC UR28, c[0x0][0x29c] ;  /* 0x0000a700001c1ab9 */ /* 0x000fe20000000800 */
[----:B------:R-:W-:Y:S01]  /*0860*/  LEA.HI R10, R10, R6, RZ, 0x3 ;  /* 0x000000060a0a7211 */ /* 0x000fe200078f18ff */
[----:B------:R-:W-:Y:S01]  /*0870*/  IMAD.IADD R86, R9, 0x1, -R86 ;  /* 0x0000000109567824 */ /* 0x000fe200078e0a56 */
[----:B------:R-:W-:Y:S01]  /*0880*/  SEL R3, R102, R3, !P0 ;  /* 0x0000000366037207 */ /* 0x000fe20004000000 */
[----:B------:R-:W-:Y:S01]  /*0890*/  IMAD R29, R97, UR13, RZ ;  /* 0x0000000d611d7c24 */ /* 0x000fe2000f8e02ff */
[----:B------:R-:W-:Y:S01]  /*08a0*/  SHF.R.S32.HI R12, RZ, 0x3, R12 ;  /* 0x00000003ff0c7819 */ /* 0x000fe2000001140c */
[----:B------:R-:W-:Y:S01]  /*08b0*/  VIADD R95, R79, UR16 ;  /* 0x000000104f5f7c36 */ /* 0x000fe20008000000 */
[----:B------:R-:W-:Y:S01]  /*08c0*/  SHF.R.S32.HI R8, RZ, 0x1f, R2 ;  /* 0x0000001fff087819 */ /* 0x000fe20000011402 */
[----:B------:R-:W-:Y:S01]  /*08d0*/  IMAD R3, R3, UR6, RZ ;  /* 0x0000000603037c24 */ /* 0x000fe2000f8e02ff */
[----:B------:R-:W-:Y:S01]  /*08e0*/  LEA.HI.SX32 R76, R14, R76, 0x1b ;  /* 0x0000004c0e4c7211 */ /* 0x000fe200078fdaff */
[----:B------:R-:W-:Y:S01]  /*08f0*/  IMAD.HI R14, R12, 0x66666667, RZ ;  /* 0x666666670c0e7827 */ /* 0x000fe200078e02ff */
[----:B------:R-:W-:-:S02]  /*0900*/  LOP3.LUT R77, R10, 0x1ffffff8, RZ, 0xc0, !PT ;  /* 0x1ffffff80a4d7812 */ /* 0x000fc400078ec0ff */
[----:B------:R-:W-:Y:S01]  /*0910*/  SHF.R.S32.HI R9, RZ, 0x1f, R5 ;  /* 0x0000001fff097819 */ /* 0x000fe20000011405 */
[----:B------:R-:W-:Y:S01]  /*0920*/  VIADD R70, R76, UR16 ;  /* 0x000000104c467c36 */ /* 0x000fe20008000000 */
[----:B------:R-:W-:Y:S01]  /*0930*/  LEA.HI R8, R8, R2, RZ, 0x3 ;  /* 0x0000000208087211 */ /* 0x000fe200078f18ff */
[----:B------:R-:W-:Y:S01]  /*0940*/  IMAD.IADD R77, R6, 0x1, -R77 ;  /* 0x00000001064d7824 */ /* 0x000fe200078e0a4d */
[----:B------:R-:W-:Y:S01]  /*0950*/  LEA.HI R9, R9, R5, RZ, 0x3 ;  /* 0x0000000509097211 */ /* 0x000fe200078f18ff */
[----:B------:R-:W-:Y:S01]  /*0960*/  VIADD R68, R73, UR16 ;  /* 0x0000001049447c36 */ /* 0x000fe20008000000 */
[----:B------:R-:W-:Y:S02]  /*0970*/  LOP3.LUT R71, R8, 0x1ffffff8, RZ, 0xc0, !PT ;  /* 0x1ffffff808477812 */ /* 0x000fe400078ec0ff */
[----:B------:R-:W-:Y:S02]  /*0980*/  IADD3 R6, P0, R93, R3, RZ ;  /* 0x000000035d067210 */ /* 0x000fe40007f1e0ff */
[----:B------:R-:W-:Y:S01]  /*0990*/  SHF.R.U32.HI R84, RZ, 0x1f, R14 ;  /* 0x0000001fff547819 */ /* 0x000fe2000001160e */
[----:B------:R-:W-:Y:S01]  /*09a0*/  IMAD.IADD R71, R2, 0x1, -R71 ;  /* 0x0000000102477824 */ /* 0x000fe200078e0a47 */
[----:B------:R-:W-:-:S02]  /*09b0*/  LOP3.LUT R74, R9, 0x1ffffff8, RZ, 0xc0, !PT ;  /* 0x1ffffff8094a7812 */ /* 0x000fc400078ec0ff */
[----:B------:R-:W-:Y:S02]  /*09c0*/  SHF.R.S32.HI R11, RZ, 0x3, R11 ;  /* 0x00000003ff0b7819 */ /* 0x000fe4000001140b */
[----:B------:R-:W-:Y:S01]  /*09d0*/  LEA.HI.X.SX32 R3, R3, R32, 0x1, P0 ;  /* 0x0000002003037211 */ /* 0x000fe200000f0eff */
[----:B------:R-:W-:Y:S01]  /*09e0*/  IMAD.IADD R74, R5, 0x1, -R74 ;  /* 0x00000001054a7824 */ /* 0x000fe200078e0a4a */
[----:B------:R-:W-:Y:S01]  /*09f0*/  LEA.HI.SX32 R84, R14, R84, 0x1e ;  /* 0x000000540e547211 */ /* 0x000fe200078ff2ff */
[----:B------:R-:W-:Y:S01]  /*0a00*/  VIADD R14, R89, UR14 ;  /* 0x0000000e590e7c36 */ /* 0x000fe20008000000 */
[C---:B------:R-:W-:Y:S01]  /*0a10*/  LEA R2, P0, R6.reuse, UR4, 0x1 ;  /* 0x0000000406027c11 */ /* 0x040fe2000f8008ff */
[----:B------:R-:W-:Y:S01]  /*0a20*/  IMAD.HI R5, R11, 0x66666667, RZ ;  /* 0x666666670b057827 */ /* 0x000fe200078e02ff */
[----:B------:R-:W-:Y:S01]  /*0a30*/  SHF.R.S32.HI R13, RZ, 0x3, R13 ;  /* 0x00000003ff0d7819 */ /* 0x000fe2000001140d */
[----:B------:R-:W-:Y:S01]  /*0a40*/  UMOV UR4, 0x400 ;  /* 0x0000040000047882 */ /* 0x000fe20000000000 */
[----:B------:R-:W-:Y:S01]  /*0a50*/  LEA.HI.X R3, R6, UR5, R3, 0x1, P0 ;  /* 0x0000000506037c11 */ /* 0x000fe200080f0c03 */
[----:B------:R-:W-:Y:S01]  /*0a60*/  IMAD R6, R101, UR13, RZ ;  /* 0x0000000d65067c24 */ /* 0x000fe2000f8e02ff */
[C---:B------:R-:W-:Y:S01]  /*0a70*/  ISETP.GE.AND P0, PT, R14.reuse, UR8, PT ;  /* 0x000000080e007c0c */ /* 0x040fe2000bf06270 */
[----:B------:R-:W-:Y:S01]  /*0a80*/  IMAD.HI R15, R13, 0x66666667, RZ ;  /* 0x666666670d0f7827 */ /* 0x000fe200078e02ff */
[----:B------:R-:W-:Y:S01]  /*0a90*/  SHF.R.U32.HI R81, RZ, 0x1f, R5 ;  /* 0x0000001fff517819 */ /* 0x000fe20000011605 */
[----:B-1----:R-:W-:Y:S01]  /*0aa0*/  ULEA UR38, UR38, UR4, 0x18 ;  /* 0x0000000426267291 */ /* 0x002fe2000f8ec03f */
[C---:B------:R-:W-:Y:S01]  /*0ab0*/  ISETP.GT.AND P0, PT, R14.reuse, -0x1, !P0 ;  /* 0xffffffff0e00780c */ /* 0x040fe20004704270 */
[----:B------:R-:W-:Y:S01]  /*0ac0*/  IMAD R14, R14, UR12, RZ ;  /* 0x0000000c0e0e7c24 */ /* 0x000fe2000f8e02ff */
[----:B------:R-:W-:Y:S01]  /*0ad0*/  LEA.HI.SX32 R81, R5, R81, 0x1e ;  /* 0x0000005105517211 */ /* 0x000fe200078ff2ff */
[----:B------:R-:W-:Y:S01]  /*0ae0*/  @UP2 ULDC.64 UR4, c[0x0][0x290] ;  /* 0x0000a40000042ab9 */ /* 0x000fe20000000a00 */
[----:B------:R-:W-:Y:S01]  /*0af0*/  SHF.R.S32.HI R5, RZ, 0x1f, R6 ;  /* 0x0000001fff057819 */ /* 0x000fe20000011406 */
[----:B------:R-:W-:Y:S01]  /*0b00*/  UIMAD.WIDE.U32 UR26, UR19, UR4, URZ ;  /* 0x00000004131a72a5 */ /* 0x000fe2000f8e003f */
[----:B------:R-:W-:Y:S01]  /*0b10*/  P2R R33, PR, RZ, 0x1 ;  /* 0x00000001ff217803 */ /* 0x000fe20000000000 */
[----:B------:R-:W-:Y:S01]  /*0b20*/  IMAD R84, R84, -0xa, R12 ;  /* 0xfffffff654547824 */ /* 0x000fe200078e020c */
[----:B------:R-:W-:Y:S01]  /*0b30*/  IADD3 R6, P1, P0, R6, R14, R93 ;  /* 0x0000000e06067210 */ /* 0x000fe2000783e05d */
[----:B------:R-:W-:Y:S01]  /*0b40*/  IMAD R81, R81, -0xa, R11 ;  /* 0xfffffff651517824 */ /* 0x000fe200078e020b */
[----:B------:R-:W-:Y:S01]  /*0b50*/  SHF.R.S32.HI R14, RZ, 0x1f, R14 ;  /* 0x0000001fff0e7819 */ /* 0x000fe2000001140e */
[----:B------:R-:W-:Y:S01]  /*0b60*/  VIADD R98, R84, UR14 ;  /* 0x0000000e54627c36 */ /* 0x000fe20008000000 */
[----:B------:R-:W-:Y:S01]  /*0b70*/  SHF.R.U32.HI R87, RZ, 0x1f, R15 ;  /* 0x0000001fff577819 */ /* 0x000fe2000001160f */
[----:B------:R-:W-:Y:S01]  /*0b80*/  @UP2 UMOV UR25, UR27 ;  /* 0x0000001b00192c82 */ /* 0x000fe20008000000 */
[----:B------:R-:W-:Y:S01]  /*0b90*/  IADD3.X R5, R5, R14, R32, P1, P0 ;  /* 0x0000000e05057210 */ /* 0x000fe20000fe0420 */
[----:B------:R-:W-:Y:S01]  /*0ba0*/  @UP2 USHF.R.U32.HI UR24, URZ, UR5, UR25 ;  /* 0x000000053f182299 */ /* 0x000fe20008011619 */
[----:B------:R-:W-:Y:S01]  /*0bb0*/  SHF.R.S32.HI R10, RZ, 0x3, R10 ;  /* 0x00000003ff0a7819 */ /* 0x000fe2000001140a */
[----:B------:R-:W-:Y:S01]  /*0bc0*/  IMAD R11, R100, UR13, RZ ;  /* 0x0000000d640b7c24 */ /* 0x000fe2000f8e02ff */
[----:B------:R-:W-:Y:S01]  /*0bd0*/  ISETP.GE.AND P0, PT, R93, UR6, PT ;  /* 0x000000065d007c0c */ /* 0x000fe2000bf06270 */
[----:B------:R-:W-:Y:S01]  /*0be0*/  UIADD3 UR25, -UR24, URZ, URZ ;  /* 0x0000003f18197290 */ /* 0x000fe2000fffe13f */
[----:B------:R-:W-:Y:S01]  /*0bf0*/  LEA.HI.SX32 R87, R15, R87, 0x1e ;  /* 0x000000570f577211 */ /* 0x000fe200078ff2ff */
[----:B------:R-:W-:Y:S01]  /*0c00*/  IMAD.HI R17, R10, 0x66666667, RZ ;  /* 0x666666670a117827 */ /* 0x000fe200078e02ff */
[----:B------:R-:W-:Y:S01]  /*0c10*/  ISETP.GT.OR P1, PT, R0, 0x47, P0 ;  /* 0x000000470000780c */ /* 0x000fe20000724670 */
[----:B------:R-:W-:Y:S01]  /*0c20*/  UIMAD UR25, UR7, UR25, UR19 ;  /* 0x00000019071972a4 */ /* 0x000fe2000f8e0213 */
[----:B------:R-:W-:Y:S01]  /*0c30*/  IADD3 R6, P0, R6, UR20, RZ ;  /* 0x0000001406067c10 */ /* 0x000fe2000ff1e0ff */
[----:B------:R-:W-:Y:S01]  /*0c40*/  IMAD R87, R87, -0xa, R13 ;  /* 0xfffffff657577824 */ /* 0x000fe200078e020d */
[----:B------:R-:W-:Y:S01]  /*0c50*/  SHF.R.S32.HI R9, RZ, 0x3, R9 ;  /* 0x00000003ff097819 */ /* 0x000fe20000011409 */
[----:B------:R-:W-:Y:S01]  /*0c60*/  VIADD R96, R81, UR14 ;  /* 0x0000000e51607c36 */ /* 0x000fe20008000000 */
[----:B------:R-:W-:Y:S01]  /*0c70*/  IADD3.X R5, R5, UR18, RZ, P0, !PT ;  /* 0x0000001205057c10 */ /* 0x000fe200087fe4ff */
[----:B------:R-:W-:Y:S01]  /*0c80*/  VIADD R19, R87, UR14 ;  /* 0x0000000e57137c36 */ /* 0x000fe20008000000 */
[----:B------:R-:W-:Y:S01]  /*0c90*/  SHF.R.U32.HI R78, RZ, 0x1f, R17 ;  /* 0x0000001fff4e7819 */ /* 0x000fe20000011611 */
[----:B------:R-:W-:Y:S01]  /*0ca0*/  IMAD.HI R16, R9, 0x66666667, RZ ;  /* 0x6666666709107827 */ /* 0x000fe200078e02ff */
[----:B------:R-:W-:Y:S01]  /*0cb0*/  LEA R112, P0, R6, UR10, 0x1 ;  /* 0x0000000a06707c11 */ /* 0x000fe2000f8008ff */
[----:B------:R-:W-:Y:S01]  /*0cc0*/  UIMAD.WIDE.U32 UR28, UR25, UR28, URZ ;  /* 0x0000001c191c72a5 */ /* 0x000fe2000f8e003f */
[----:B------:R-:W-:Y:S01]  /*0cd0*/  SHF.R.S32.HI R8, RZ, 0x3, R8 ;  /* 0x00000003ff087819 */ /* 0x000fe20000011408 */
[----:B------:R-:W-:Y:S01]  /*0ce0*/  IMAD R7, R19, UR12, RZ ;  /* 0x0000000c13077c24 */ /* 0x000fe2000f8e02ff */
[----:B------:R-:W-:Y:S01]  /*0cf0*/  LEA.HI.SX32 R78, R17, R78, 0x1e ;  /* 0x0000004e114e7211 */ /* 0x000fe200078ff2ff */
[----:B------:R-:W-:Y:S01]  /*0d00*/  @UP1 ULDC UR4, c[0x0][0x2a0] ;  /* 0x0000a80000041ab9 */ /* 0x000fe20000000800 */
[----:B------:R-:W-:Y:S01]  /*0d10*/  LEA R91, R91, UR38, 0x1 ;  /* 0x000000265b5b7c11 */ /* 0x000fe2000f8e08ff */
[----:B------:R-:W-:Y:S01]  /*0d20*/  IMAD.HI R15, R8, 0x66666667, RZ ;  /* 0x66666667080f7827 */ /* 0x000fe200078e02ff */
[----:B------:R-:W-:Y:S01]  /*0d30*/  LEA.HI.X R113, R6, UR11, R5, 0x1, P0 ;  /* 0x0000000b06717c11 */ /* 0x000fe200080f0c05 */
[----:B------:R-:W-:Y:S01]  /*0d40*/  @UP1 UMOV UR5, UR29 ;  /* 0x0000001d00051c82 */ /* 0x000fe20008000000 */
[----:B------:R-:W-:Y:S01]  /*0d50*/  LEA R83, R83, UR22, 0x3 ;  /* 0x0000001653537c11 */ /* 0x000fe2000f8e18ff */
[----:B------:R-:W-:Y:S01]  /*0d60*/  IMAD R6, R98, UR12, RZ ;  /* 0x0000000c62067c24 */ /* 0x000fe2000f8e02ff */
[----:B------:R-:W-:Y:S01]  /*0d70*/  SHF.R.U32.HI R75, RZ, 0x1f, R16 ;  /* 0x0000001fff4b7819 */ /* 0x000fe20000011610 */
[----:B------:R-:W-:Y:S01]  /*0d80*/  IMAD R78, R78, -0xa, R10 ;  /* 0xfffffff64e4e7824 */ /* 0x000fe200078e020a */
[----:B------:R-:W-:Y:S01]  /*0d90*/  LEA R86, R86, UR22, 0x3 ;  /* 0x0000001656567c11 */ /* 0x000fe2000f8e18ff */
[----:B------:R-:W-:Y:S01]  /*0da0*/  @!PT LDS RZ, [RZ] ;  /* 0x00000000fffff984 */ /* 0x000fe20000000800 */
[----:B------:R-:W-:Y:S01]  /*0db0*/  @!PT LDS RZ, [RZ] ;  /* 0x00000000fffff984 */ /* 0x000fe20000000800 */
[----:B------:R-:W-:Y:S01]  /*0dc0*/  @!PT LDS RZ, [RZ] ;  /* 0x00000000fffff984 */ /* 0x000fe20000000800 */
[----:B------:R1:W-:Y:S01]  /*0dd0*/  LDGSTS.E.BYPASS.LTC128B.128 [R91], desc[UR40][R2.64], !P1 ;  /* 0x00000000025b7fae */ /* 0x0003e2000c901d68 */
[----:B------:R-:W-:Y:S01]  /*0de0*/  SHF.R.S32.HI R17, RZ, 0x1f, R21 ;  /* 0x0000001fff117819 */ /* 0x000fe20000011415 */
[----:B------:R-:W-:Y:S01]  /*0df0*/  IMAD R5, R96, UR12, RZ ;  /* 0x0000000c60057c24 */ /* 0x000fe2000f8e02ff */
[--C-:B------:R-:W-:Y:S01]  /*0e00*/  IADD3 R21, P3, P2, R21, R6, R83.reuse ;  /* 0x0000000615157210 */ /* 0x100fe20007a7e053 */
[----:B------:R-:W-:Y:S01]  /*0e10*/  VIADD R94, R78, UR14 ;  /* 0x0000000e4e5e7c36 */ /* 0x000fe20008000000 */
[----:B------:R-:W-:Y:S01]  /*0e20*/  LEA.HI.SX32 R75, R16, R75, 0x1e ;  /* 0x0000004b104b7211 */ /* 0x000fe200078ff2ff */
[----:B------:R-:W-:Y:S01]  /*0e30*/  UMOV UR26, UR25 ;  /* 0x00000019001a7c82 */ /* 0x000fe20008000000 */
[----:B------:R-:W-:Y:S01]  /*0e40*/  LEA R80, R80, UR22, 0x3 ;  /* 0x0000001650507c11 */ /* 0x000fe2000f8e18ff */
[----:B------:R-:W-:Y:S01]  /*0e50*/  @UP1 USHF.R.U32.HI UR26, URZ, UR4, UR5 ;  /* 0x000000043f1a1299 */ /* 0x000fe20008011605 */
[----:B------:R-:W-:Y:S01]  /*0e60*/  SHF.R.S32.HI R34, RZ, 0x1f, R83 ;  /* 0x0000001fff227819 */ /* 0x000fe20000011453 */
[----:B------:R-:W-:Y:S01]  /*0e70*/  IMAD R75, R75, -0xa, R9 ;  /* 0xfffffff64b4b7824 */ /* 0x000fe200078e0209 */
[----:B------:R-:W-:Y:S01]  /*0e80*/  SHF.R.S32.HI R6, RZ, 0x1f, R6 ;  /* 0x0000001fff067819 */ /* 0x000fe20000011406 */
[----:B------:R-:W-:Y:S01]  /*0e90*/  UIADD3 UR16, -UR26, URZ, URZ ;  /* 0x0000003f1a107290 */ /* 0x000fe2000fffe13f */
[----:B------:R-:W-:Y:S01]  /*0ea0*/  SHF.R.U32.HI R72, RZ, 0x1f, R15 ;  /* 0x0000001fff487819 */ /* 0x000fe2000001160f */
[----:B------:R-:W-:Y:S01]  /*0eb0*/  VIADD R69, R75, UR14 ;  /* 0x0000000e4b457c36 */ /* 0x000fe20008000000 */
[----:B------:R-:W-:Y:S01]  /*0ec0*/  SHF.R.S32.HI R25, RZ, 0x1f, R29 ;  /* 0x0000001fff197819 */ /* 0x000fe2000001141d */
[----:B------:R-:W-:Y:S01]  /*0ed0*/  UIMAD UR16, UR15, UR16, UR25 ;  /* 0x000000100f1072a4 */ /* 0x000fe2000f8e0219 */
[----:B------:R-:W-:Y:S01]  /*0ee0*/  IADD3 R29, P1, P0, R29, R5, R80 ;  /* 0x000000051d1d7210 */ /* 0x000fe2000783e050 */
[----:B------:R-:W-:Y:S01]  /*0ef0*/  IMAD R9, R69, UR12, RZ ;  /* 0x0000000c45097c24 */ /* 0x000fe2000f8e02ff */
[----:B------:R-:W-:Y:S01]  /*0f00*/  IADD3.X R17, R17, R6, R34, P3, P2 ;  /* 0x0000000611117210 */ /* 0x000fe20001fe4422 */
[----:B------:R-:W-:Y:S01]  /*0f10*/  IMAD R6, R95, UR13, RZ ;  /* 0x0000000d5f067c24 */ /* 0x000fe2000f8e02ff */
[----:B------:R-:W-:Y:S01]  /*0f20*/  SHF.R.S32.HI R40, RZ, 0x1f, R80 ;  /* 0x0000001fff287819 */ /* 0x000fe20000011450 */
[----:B------:R-:W-:Y:S01]  /*0f30*/  IMAD R10, R68, UR13, RZ ;  /* 0x0000000d440a7c24 */ /* 0x000fe2000f8e02ff */
[----:B------:R-:W-:Y:S01]  /*0f40*/  SHF.R.S32.HI R5, RZ, 0x1f, R5 ;  /* 0x0000001fff057819 */ /* 0x000fe20000011405 */
[----:B------:R-:W-:Y:S01]  /*0f50*/  ULEA UR26, UR26, -UR33, 0x3 ;  /* 0x800000211a1a7291 */ /* 0x000fe2000f8e183f */
[----:B------:R-:W-:Y:S01]  /*0f60*/  LEA.HI.SX32 R72, R15, R72, 0x1e ;  /* 0x000000480f487211 */ /* 0x000fe200078ff2ff */
[----:B------:R-:W-:Y:S01]  /*0f70*/  ULEA UR16, UR16, -UR23, 0x3 ;  /* 0x8000001710107291 */ /* 0x000fe2000f8e183f */
[----:B-1----:R-:W-:Y:S01]  /*0f80*/  SHF.R.S32.HI R2, RZ, 0x1f, R11 ;  /* 0x0000001fff027819 */ /* 0x002fe2000001140b */
[----:B------:R-:W-:Y:S01]  /*0f90*/  @UP2 ULDC.64 UR4, c[0x0][0x290] ;  /* 0x0000a40000042ab9 */ /* 0x000fe20000000a00 */
[----:B------:R-:W-:Y:S01]  /*0fa0*/  IADD3 R11, P5, P4, R11, R7, R86 ;  /* 0x000000070b0b7210 */ /* 0x000fe20007cbe056 */
[----:B------:R-:W-:Y:S01]  /*0fb0*/  IMAD R72, R72, -0xa, R8 ;  /* 0xfffffff648487824 */ /* 0x000fe200078e0208 */
[----:B------:R-:W-:Y:S01]  /*0fc0*/  SHF.R.S32.HI R3, RZ, 0x1f, R86 ;  /* 0x0000001fff037819 */ /* 0x000fe20000011456 */
[----:B------:R-:W-:Y:S01]  /*0fd0*/  IMAD R8, R70, UR13, RZ ;  /* 0x0000000d46087c24 */ /* 0x000fe2000f8e02ff */
[----:B------:R-:W-:Y:S01]  /*0fe0*/  SHF.R.S32.HI R7, RZ, 0x1f, R7 ;  /* 0x0000001fff077819 */ /* 0x000fe20000011407 */
[----:B------:R-:W-:Y:S01]  /*0ff0*/  VIADD R67, R72, UR14 ;  /* 0x0000000e48437c36 */ /* 0x000fe20008000000 */
[----:B------:R-:W-:Y:S01]  /*1000*/  LEA R77, R77, UR22, 0x3 ;  /* 0x000000164d4d7c11 */ /* 0x000fe2000f8e18ff */
[----:B------:R-:W-:Y:S01]  /*1010*/  UIADD3 UR14, UR19, UR37, URZ ;  /* 0x00000025130e7290 */ /* 0x000fe2000fffe03f */
[----:B------:R-:W-:Y:S01]  /*1020*/  IADD3.X R2, R2, R7, R3, P5, P4 ;  /* 0x0000000702027210 */ /* 0x000fe20002fe8403 */
[----:B------:R-:W-:Y:S01]  /*1030*/  IMAD R7, R94, UR12, RZ ;  /* 0x0000000c5e077c24 */ /* 0x000fe2000f8e02ff */
[----:B------:R-:W-:Y:S01]  /*1040*/  IADD3.X R25, R25, R5, R40, P1, P0 ;  /* 0x0000000519197210 */ /* 0x000fe20000fe0428 */
[----:B------:R-:W-:Y:S01]  /*1050*/  IMAD R12, R67, UR12, RZ ;  /* 0x0000000c430c7c24 */ /* 0x000fe2000f8e02ff */
[----:B------:R-:W-:Y:S01]  /*1060*/  SHF.R.S32.HI R5, RZ, 0x1f, R6 ;  /* 0x0000001fff057819 */ /* 0x000fe20000011406 */
[----:B------:R-:W-:Y:S01]  /*1070*/  VIADD R66, R90, UR26 ;  /* 0x0000001a5a427c36 */ /* 0x000fe20008000000 */
[--C-:B------:R-:W-:Y:S01]  /*1080*/  IADD3 R6, P1, P0, R6, R7, R77.reuse ;  /* 0x0000000706067210 */ /* 0x100fe2000783e04d */
[----:B------:R-:W-:Y:S01]  /*1090*/  UIMAD.WIDE.U32 UR28, UR14, UR4, URZ ;  /* 0x000000040e1c72a5 */ /* 0x000fe2000f8e003f */
[----:B------:R-:W-:Y:S01]  /*10a0*/  SHF.R.S32.HI R39, RZ, 0x1f, R77 ;  /* 0x0000001fff277819 */ /* 0x000fe2000001144d */
[----:B------:R-:W-:Y:S01]  /*10b0*/  VIADD R65, R89, UR16 ;  /* 0x0000001059417c36 */ /* 0x000fe20008000000 */
[----:B------:R-:W-:Y:S01]  /*10c0*/  SHF.R.S32.HI R7, RZ, 0x1f, R7 ;  /* 0x0000001fff077819 */ /* 0x000fe20000011407 */
[----:B------:R-:W-:Y:S01]  /*10d0*/  UMOV UR4, UR14 ;  /* 0x0000000e00047c82 */ /* 0x000fe20008000000 */
[----:B------:R-:W-:Y:S01]  /*10e0*/  LEA R74, R74, UR22, 0x3 ;  /* 0x000000164a4a7c11 */ /* 0x000fe2000f8e18ff */
[----:B------:R-:W-:Y:S01]  /*10f0*/  IMAD R14, R65, UR12, RZ ;  /* 0x0000000c410e7c24 */ /* 0x000fe2000f8e02ff */
[----:B------:R-:W-:Y:S01]  /*1100*/  IADD3.X R5, R5, R7, R39, P1, P0 ;  /* 0x0000000705057210 */ /* 0x000fe20000fe0427 */
[----:B------:R-:W-:Y:S01]  /*1110*/  @UP2 UMOV UR19, UR29 ;  /* 0x0000001d00132c82 */ /* 0x000fe20008000000 */
[----:B------:R-:W-:Y:S01]  /*1120*/  SHF.R.S32.HI R7, RZ, 0x1f, R8 ;  /* 0x0000001fff077819 */ /* 0x000fe20000011408 */
[----:B------:R-:W-:Y:S01]  /*1130*/  @UP2 USHF.R.U32.HI UR4, URZ, UR5, UR19 ;  /* 0x000000053f042299 */ /* 0x000fe20008011613 */
[--C-:B------:R-:W-:Y:S01]  /*1140*/  IADD3 R8, P1, P0, R8, R9, R74.reuse ;  /* 0x0000000908087210 */ /* 0x100fe2000783e04a */
[----:B------:R-:W-:Y:S01]  /*1150*/  VIADD R64, R88, UR26 ;  /* 0x0000001a58407c36 */ /* 0x000fe20008000000 */
[----:B------:R-:W-:Y:S01]  /*1160*/  SHF.R.S32.HI R38, RZ, 0x1f, R74 ;  /* 0x0000001fff267819 */ /* 0x000fe2000001144a */
[----:B------:R-:W-:Y:S01]  /*1170*/  VIADD R63, R87, UR16 ;  /* 0x00000010573f7c36 */ /* 0x000fe20008000000 */
[----:B------:R-:W-:Y:S01]  /*1180*/  SHF.R.S32.HI R9, RZ, 0x1f, R9 ;  /* 0x0000001fff097819 */ /* 0x000fe20000011409 */
[----:B------:R-:W-:Y:S01]  /*1190*/  UIADD3 UR19, -UR4, URZ, URZ ;  /* 0x0000003f04137290 */ /* 0x000fe2000fffe13f */
[----:B------:R-:W-:Y:S01]  /*11a0*/  LEA R71, R71, UR22, 0x3 ;  /* 0x0000001647477c11 */ /* 0x000fe2000f8e18ff */
[----:B------:R-:W-:Y:S01]  /*11b0*/  VIADD R62, R85, UR26 ;  /* 0x0000001a553e7c36 */ /* 0x000fe20008000000 */
[----:B------:R-:W-:Y:S01]  /*11c0*/  IADD3.X R7, R7, R9, R38, P1, P0 ;  /* 0x0000000907077210 */ /* 0x000fe20000fe0426 */
[----:B------:R-:W-:Y:S01]  /*11d0*/  VIADD R61, R84, UR16 ;  /* 0x00000010543d7c36 */ /* 0x000fe20008000000 */
[----:B------:R-:W-:Y:S01]  /*11e0*/  SHF.R.S32.HI R9, RZ, 0x1f, R10 ;  /* 0x0000001fff097819 */ /* 0x000fe2000001140a */
[----:B------:R-:W-:Y:S01]  /*11f0*/  IMAD R18, R63, UR12, RZ ;  /* 0x0000000c3f127c24 */ /* 0x000fe2000f8e02ff */
[--C-:B------:R-:W-:Y:S01]  /*1200*/  IADD3 R10, P1, P0, R10, R12, R71.reuse ;  /* 0x0000000c0a0a7210 */ /* 0x100fe2000783e047 */
[----:B------:R-:W-:Y:S01]  /*1210*/  UIMAD UR19, UR7, UR19, UR14 ;  /* 0x00000013071372a4 */ /* 0x000fe2000f8e020e */
[----:B------:R-:W-:Y:S01]  /*1220*/  SHF.R.S32.HI R37, RZ, 0x1f, R71 ;  /* 0x0000001fff257819 */ /* 0x000fe20000011447 */
[----:B------:R-:W-:Y:S01]  /*1230*/  IMAD R16, R62, UR13, RZ ;  /* 0x0000000d3e107c24 */ /* 0x000fe2000f8e02ff */
[----:B------:R-:W-:Y:S01]  /*1240*/  SHF.R.S32.HI R12, RZ, 0x1f, R12 ;  /* 0x0000001fff0c7819 */ /* 0x000fe2000001140c */
[----:B------:R-:W-:Y:S01]  /*1250*/  @UP1 ULDC UR28, c[0x0][0x29c] ;  /* 0x0000a700001c1ab9 */ /* 0x000fe20000000800 */
[----:B------:R-:W-:Y:S01]  /*1260*/  VIADD R60, R82, UR26 ;  /* 0x0000001a523c7c36 */ /* 0x000fe20008000000 */
[----:B------:R-:W-:Y:S01]  /*1270*/  UIMAD.WIDE.U32 UR28, UR19, UR28, URZ ;  /* 0x0000001c131c72a5 */ /* 0x000fe2000f8e003f */
[----:B------:R-:W-:Y:S01]  /*1280*/  IADD3.X R9, R9, R12, R37, P1, P0 ;  /* 0x0000000c09097210 */ /* 0x000fe20000fe0425 */
[----:B------:R-:W-:Y:S01]  /*1290*/  IMAD R12, R66, UR13, RZ ;  /* 0x0000000d420c7c24 */ /* 0x000fe2000f8e02ff */
[----:B------:R-:W-:Y:S01]  /*12a0*/  IADD3 R11, P0, R11, UR20, RZ ;  /* 0x000000140b0b7c10 */ /* 0x000fe2000ff1e0ff */
[----:B------:R-:W-:Y:S01]  /*12b0*/  VIADD R59, R81, UR16 ;  /* 0x00000010513b7c36 */ /* 0x000fe20008000000 */
[----:B------:R-:W-:Y:S01]  /*12c0*/  SHF.R.S32.HI R15, RZ, 0x1f, R16 ;  /* 0x0000001fff0f7819 */ /* 0x000fe20000011410 */
[----:B------:R-:W-:Y:S01]  /*12d0*/  @UP1 ULDC UR5, c[0x0][0x2a0] ;  /* 0x0000a80000051ab9 */ /* 0x000fe20000000800 */
[----:B------:R-:W-:Y:S01]  /*12e0*/  IADD3.X R2, R2, UR18, RZ, P0, !PT ;  /* 0x0000001202027c10 */ /* 0x000fe200087fe4ff */
[----:B------:R-:W-:Y:S01]  /*12f0*/  @UP1 UMOV UR25, UR29 ;  /* 0x0000001d00191c82 */ /* 0x000fe20008000000 */
[----:B------:R-:W-:Y:S01]  /*1300*/  SHF.R.S32.HI R13, RZ, 0x1f, R12 ;  /* 0x0000001fff0d7819 */ /* 0x000fe2000001140c */
[----:B------:R-:W-:Y:S01]  /*1310*/  IMAD R23, R59, UR12, RZ ;  /* 0x0000000c3b177c24 */ /* 0x000fe2000f8e02ff */
[----:B------:R-:W-:Y:S01]  /*1320*/  LEA R110, P2, R11, UR10, 0x1 ;  /* 0x0000000a0b6e7c11 */ /* 0x000fe2000f8408ff */
[----:B------:R-:W-:Y:S01]  /*1330*/  UMOV UR22, UR19 ;  /* 0x0000001300167c82 */ /* 0x000fe20008000000 */
[----:B------:R-:W-:Y:S01]  /*1340*/  IADD3 R12, P1, P0, R12, R14, R93 ;  /* 0x0000000e0c0c7210 */ /* 0x000fe2000783e05d */
[----:B------:R-:W-:Y:S01]  /*1350*/  @UP1 USHF.R.U32.HI UR22, URZ, UR5, UR25 ;  /* 0x000000053f161299 */ /* 0x000fe20008011619 */
[----:B------:R-:W-:Y:S01]  /*1360*/  SHF.R.S32.HI R14, RZ, 0x1f, R14 ;  /* 0x0000001fff0e7819 */ /* 0x000fe2000001140e */
[----:B------:R-:W-:Y:S01]  /*1370*/  VIADD R58, R79, UR26 ;  /* 0x0000001a4f3a7c36 */ /* 0x000fe20008000000 */
[----:B------:R-:W-:Y:S01]  /*1380*/  LEA.HI.X R111, R11, UR11, R2, 0x1, P2 ;  /* 0x0000000b0b6f7c11 */ /* 0x000fe200090f0c02 */
[----:B------:R-:W-:Y:S01]  /*1390*/  IMAD R2, R61, UR12, RZ ;  /* 0x0000000c3d027c24 */ /* 0x000fe2000f8e02ff */
[----:B------:R-:W-:Y:S01]  /*13a0*/  IADD3.X R11, R13, R14, R32, P1, P0 ;  /* 0x0000000e0d0b7210 */ /* 0x000fe20000fe0420 */
[----:B------:R-:W-:Y:S01]  /*13b0*/  IMAD R14, R64, UR13, RZ ;  /* 0x0000000d400e7c24 */ /* 0x000fe2000f8e02ff */
[----:B------:R-:W-:Y:S01]  /*13c0*/  ISETP.GE.AND P4, PT, R19, UR8, PT ;  /* 0x0000000813007c0c */ /* 0x000fe2000bf86270 */
[----:B------:R-:W-:Y:S01]  /*13d0*/  VIADD R57, R78, UR16 ;  /* 0x000000104e397c36 */ /* 0x000fe20008000000 */
[----:B------:R-:W-:Y:S01]  /*13e0*/  IADD3 R16, P1, P0, R16, R2, R83 ;  /* 0x0000000210107210 */ /* 0x000fe2000783e053 */
[----:B------:R-:W-:Y:S01]  /*13f0*/  UIADD3 UR5, -UR22, URZ, URZ ;  /* 0x0000003f16057290 */ /* 0x000fe2000fffe13f */
[----:B------:R-:W-:Y:S01]  /*1400*/  SHF.R.S32.HI R13, RZ, 0x1f, R14 ;  /* 0x0000001fff0d7819 */ /* 0x000fe2000001140e */
[----:B------:R-:W-:Y:S01]  /*1410*/  IMAD R20, R58, UR13, RZ ;  /* 0x0000000d3a147c24 */ /* 0x000fe2000f8e02ff */
[----:B------:R-:W-:Y:S01]  /*1420*/  IADD3 R14, P3, P2, R14, R18, R86 ;  /* 0x000000120e0e7210 */ /* 0x000fe20007a7e056 */
[----:B------:R-:W-:Y:S01]  /*1430*/  VIADD R56, R76, UR26 ;  /* 0x0000001a4c387c36 */ /* 0x000fe20008000000 */
[----:B------:R-:W-:Y:S01]  /*1440*/  SHF.R.S32.HI R18, RZ, 0x1f, R18 ;  /* 0x0000001fff127819 */ /* 0x000fe20000011412 */
[----:B------:R-:W-:Y:S01]  /*1450*/  VIADD R55, R75, UR16 ;  /* 0x000000104b377c36 */ /* 0x000fe20008000000 */
[----:B------:R-:W-:Y:S01]  /*1460*/  SHF.R.S32.HI R2, RZ, 0x1f, R2 ;  /* 0x0000001fff027819 */ /* 0x000fe20000011402 */
[----:B------:R-:W-:Y:S01]  /*1470*/  UIMAD UR5, UR15, UR5, UR19 ;  /* 0x000000050f0572a4 */ /* 0x000fe2000f8e0213 */
[----:B------:R-:W-:Y:S01]  /*1480*/  IADD3.X R13, R13, R18, R3, P3, P2 ;  /* 0x000000120d0d7210 */ /* 0x000fe20001fe4403 */
[----:B------:R-:W-:Y:S01]  /*1490*/  IMAD R18, R60, UR13, RZ ;  /* 0x0000000d3c127c24 */ /* 0x000fe2000f8e02ff */
[----:B------:R-:W-:Y:S01]  /*14a0*/  IADD3.X R15, R15, R2, R34, P1, P0 ;  /* 0x000000020f0f7210 */ /* 0x000fe20000fe0422 */
[----:B------:R-:W-:Y:S01]  /*14b0*/  IMAD R2, R57, UR12, RZ ;  /* 0x0000000c39027c24 */ /* 0x000fe2000f8e02ff */
[----:B------:R-:W-:Y:S01]  /*14c0*/  IADD3 R21, P0, R21, UR20, RZ ;  /* 0x0000001415157c10 */ /* 0x000fe2000ff1e0ff */
[----:B------:R-:W-:Y:S01]  /*14d0*/  IMAD R26, R55, UR12, RZ ;  /* 0x0000000c371a7c24 */ /* 0x000fe2000f8e02ff */
[----:B------:R-:W-:Y:S01]  /*14e0*/  ISETP.GT.AND P5, PT, R19, -0x1, !P4 ;  /* 0xffffffff1300780c */ /* 0x000fe200067a4270 */
[----:B------:R-:W-:Y:S01]  /*14f0*/  ULEA UR22, UR22, -UR33, 0x3 ;  /* 0x8000002116167291 */ /* 0x000fe2000f8e183f */
[----:B------:R-:W-:Y:S01]  /*1500*/  SHF.R.S32.HI R22, RZ, 0x1f, R18 ;  /* 0x0000001fff167819 */ /* 0x000fe20000011412 */
[----:B------:R-:W-:Y:S01]  /*1510*/  VIADD R54, R73, UR26 ;  /* 0x0000001a49367c36 */ /* 0x000fe20008000000 */
[----:B------:R-:W-:Y:S01]  /*1520*/  IADD3.X R17, R17, UR18, RZ, P0, !PT ;  /* 0x0000001211117c10 */ /* 0x000fe200087fe4ff */
[----:B------:R-:W-:Y:S01]  /*1530*/  ULEA UR5, UR5, -UR23, 0x3 ;  /* 0x8000001705057291 */ /* 0x000fe2000f8e183f */
[C---:B------:R-:W-:Y:S01]  /*1540*/  LEA R108, P4, R21.reuse, UR10, 0x1 ;  /* 0x0000000a156c7c11 */ /* 0x040fe2000f8808ff */
[----:B------:R-:W-:Y:S01]  /*1550*/  VIADD R53, R72, UR16 ;  /* 0x0000001048357c36 */ /* 0x000fe20008000000 */
[----:B------:R-:W-:Y:S01]  /*1560*/  IADD3 R18, P3, P2, R18, R23, R80 ;  /* 0x0000001712127210 */ /* 0x000fe20007a7e050 */
[----:B------:R-:W-:Y:S01]  /*1570*/  IMAD R24, R54, UR13, RZ ;  /* 0x0000000d36187c24 */ /* 0x000fe2000f8e02ff */
[----:B------:R-:W-:Y:S01]  /*1580*/  SHF.R.S32.HI R23, RZ, 0x1f, R23 ;  /* 0x0000001fff177819 */ /* 0x000fe20000011417 */
[----:B------:R-:W-:Y:S01]  /*1590*/  VIADD R52, R90, UR22 ;  /* 0x000000165a347c36 */ /* 0x000fe20008000000 */
[----:B------:R-:W-:Y:S01]  /*15a0*/  LEA.HI.X R109, R21, UR11, R17, 0x1, P4 ;  /* 0x0000000b156d7c11 */ /* 0x000fe2000a0f0c11 */
[----:B------:R-:W-:Y:S01]  /*15b0*/  VIADD R51, R89, UR5 ;  /* 0x0000000559337c36 */ /* 0x000fe20008000000 */
[----:B------:R-:W-:Y:S01]  /*15c0*/  IADD3.X R17, R22, R23, R40, P3, P2 ;  /* 0x0000001716117210 */ /* 0x000fe20001fe4428 */
[----:B------:R-:W-:Y:S01]  /*15d0*/  IMAD R22, R56, UR13, RZ ;  /* 0x0000000d38167c24 */ /* 0x000fe2000f8e02ff */
[----:B------:R-:W-:Y:S01]  /*15e0*/  SHF.R.S32.HI R19, RZ, 0x1f, R20 ;  /* 0x0000001fff137819 */ /* 0x000fe20000011414 */
[----:B------:R-:W-:Y:S01]  /*15f0*/  IMAD R31, R51, UR12, RZ ;  /* 0x0000000c331f7c24 */ /* 0x000fe2000f8e02ff */
[----:B------:R-:W-:Y:S01]  /*1600*/  IADD3 R20, P1, P0, R20, R2, R77 ;  /* 0x0000000214147210 */ /* 0x000fe2000783e04d */
[----:B------:R-:W-:Y:S01]  /*1610*/  VIADD R50, R88, UR22 ;  /* 0x0000001658327c36 */ /* 0x000fe20008000000 */
[----:B------:R-:W-:Y:S01]  /*1620*/  SHF.R.S32.HI R2, RZ, 0x1f, R2 ;  /* 0x0000001fff027819 */ /* 0x000fe20000011402 */
[----:B------:R-:W-:Y:S01]  /*1630*/  VIADD R49, R87, UR5 ;  /* 0x0000000557317c36 */ /* 0x000fe20008000000 */
[----:B------:R-:W-:Y:S01]  /*1640*/  SHF.R.S32.HI R21, RZ, 0x1f, R22 ;  /* 0x0000001fff157819 */ /* 0x000fe20000011416 */
[----:B------:R-:W-:Y:S01]  /*1650*/  IMAD R28, R50, UR13, RZ ;  /* 0x0000000d321c7c24 */ /* 0x000fe2000f8e02ff */
[----:B------:R-:W-:Y:S01]  /*1660*/  IADD3 R22, P3, P2, R22, R26, R74 ;  /* 0x0000001a16167210 */ /* 0x000fe20007a7e04a */
[----:B------:R-:W-:Y:S01]  /*1670*/  VIADD R48, R85, UR22 ;  /* 0x0000001655307c36 */ /* 0x000fe20008000000 */
[----:B------:R-:W-:Y:S01]  /*1680*/  IADD3.X R19, R19, R2, R39, P1, P0 ;  /* 0x0000000213137210 */ /* 0x000fe20000fe0427 */
[----:B------:R-:W-:Y:S01]  /*1690*/  IMAD R2, R53, UR12, RZ ;  /* 0x0000000c35027c24 */ /* 0x000fe2000f8e02ff */
[----:B------:R-:W-:Y:S01]  /*16a0*/  SHF.R.S32.HI R26, RZ, 0x1f, R26 ;  /* 0x0000001fff1a7819 */ /* 0x000fe2000001141a */
[----:B------:R-:W-:Y:S01]  /*16b0*/  VIADD R47, R84, UR5 ;  /* 0x00000005542f7c36 */ /* 0x000fe20008000000 */
[----:B------:R-:W-:Y:S01]  /*16c0*/  SHF.R.S32.HI R23, RZ, 0x1f, R24 ;  /* 0x0000001fff177819 */ /* 0x000fe20000011418 */
[----:B------:R-:W-:Y:S01]  /*16d0*/  VIADD R44, R79, UR22 ;  /* 0x000000164f2c7c36 */ /* 0x000fe20008000000 */
[----:B------:R-:W-:Y:S01]  /*16e0*/  IADD3.X R21, R21, R26, R38, P3, P2 ;  /* 0x0000001a15157210 */ /* 0x000fe20001fe4426 */
[----:B------:R-:W-:Y:S01]  /*16f0*/  IMAD R26, R52, UR13, RZ ;  /* 0x0000000d341a7c24 */ /* 0x000fe2000f8e02ff */
[----:B------:R-:W-:Y:S01]  /*1700*/  IADD3 R24, P1, P0, R24, R2, R71 ;  /* 0x0000000218187210 */ /* 0x000fe2000783e047 */
[----:B------:R-:W-:Y:S01]  /*1710*/  VIADD R46, R82, UR22 ;  /* 0x00000016522e7c36 */ /* 0x000fe20008000000 */
[----:B------:R-:W-:Y:S01]  /*1720*/  IADD3 R29, P4, R29, UR20, RZ ;  /* 0x000000141d1d7c10 */ /* 0x000fe2000ff9e0ff */
[----:B------:R-:W-:Y:S01]  /*1730*/  VIADD R43, R78, UR5 ;  /* 0x000000054e2b7c36 */ /* 0x000fe20008000000 */
[----:B------:R-:W-:Y:S01]  /*1740*/  SHF.R.S32.HI R2, RZ, 0x1f, R2 ;  /* 0x0000001fff027819 */ /* 0x000fe20000011402 */
[----:B------:R-:W-:Y:S01]  /*1750*/  VIADD R45, R81, UR5 ;  /* 0x00000005512d7c36 */ /* 0x000fe20008000000 */
[----:B------:R-:W-:Y:S01]  /*1760*/  IADD3.X R25, R25, UR18, RZ, P4, !PT ;  /* 0x0000001219197c10 */ /* 0x000fe2000a7fe4ff */
[----:B------:R-:W-:Y:S01]  /*1770*/  VIADD R42, R76, UR22 ;  /* 0x000000164c2a7c36 */ /* 0x000fe20008000000 */
[----:B------:R-:W-:Y:S01]  /*1780*/  SHF.R.S32.HI R30, RZ, 0x1f, R26 ;  /* 0x0000001fff1e7819 */ /* 0x000fe2000001141a */
[----:B------:R-:W-:Y:S01]  /*1790*/  IMAD R36, R45, UR12, RZ ;  /* 0x0000000c2d247c24 */ /* 0x000fe2000f8e02ff */
[----:B------:R-:W-:Y:S01]  /*17a0*/  IADD3.X R23, R23, R2, R37, P1, P0 ;  /* 0x0000000217177210 */ /* 0x000fe20000fe0425 */
[----:B------:R-:W-:Y:S01]  /*17b0*/  IMAD R2, R49, UR12, RZ ;  /* 0x0000000c31027c24 */ /* 0x000fe2000f8e02ff */
[----:B------:R-:W-:Y:S01]  /*17c0*/  LEA R106, P4, R29, UR10, 0x1 ;  /* 0x0000000a1d6a7c11 */ /* 0x000fe2000f8808ff */
[----:B------:R-:W-:Y:S01]  /*17d0*/  VIADD R41, R75, UR5 ;  /* 0x000000054b297c36 */ /* 0x000fe20008000000 */
[----:B------:R-:W-:Y:S01]  /*17e0*/  IADD3 R26, P3, P2, R26, R31, R93 ;  /* 0x0000001f1a1a7210 */ /* 0x000fe20007a7e05d */
[----:B------:R-:W-:Y:S01]  /*17f0*/  UIADD3 UR37, UR14, UR37, URZ ;  /* 0x000000250e257290 */ /* 0x000fe2000fffe03f */
[----:B------:R-:W-:-:S02]  /*1800*/  SHF.R.S32.HI R31, RZ, 0x1f, R31 ;  /* 0x0000001fff1f7819 */ /* 0x000fc4000001141f */
[----:B------:R-:W-:Y:S02]  /*1810*/  LEA.HI.X R107, R29, UR11, R25, 0x1, P4 ;  /* 0x0000000b1d6b7c11 */ /* 0x000fe4000a0f0c19 */
[----:B------:R-:W-:Y:S02]  /*1820*/  SHF.R.S32.HI R27, RZ, 0x1f, R28 ;  /* 0x0000001fff1b7819 */ /* 0x000fe4000001141c */
[----:B------:R-:W-:Y:S01]  /*1830*/  IADD3.X R25, R30, R31, R32, P3, P2 ;  /* 0x0000001f1e197210 */ /* 0x000fe20001fe4420 */
[----:B------:R-:W-:Y:S01]  /*1840*/  IMAD R30, R48, UR13, RZ ;  /* 0x0000000d301e7c24 */ /* 0x000fe2000f8e02ff */
[----:B------:R-:W-:Y:S01]  /*1850*/  IADD3 R28, P1, P0, R28, R2, R86 ;  /* 0x000000021c1c7210 */ /* 0x000fe2000783e056 */
[----:B------:R-:W-:Y:S01]  /*1860*/  IMAD R32, R44, UR13, RZ ;  /* 0x0000000d2c207c24 */ /* 0x000fe2000f8e02ff */
[----:B------:R-:W-:Y:S01]  /*1870*/  ISETP.NE.AND P4, PT, R33, RZ, PT ;  /* 0x000000ff2100720c */ /* 0x000fe20003f85270 */
[----:B------:R-:W-:Y:S01]  /*1880*/  IMAD R33, R47, UR12, RZ ;  /* 0x0000000c2f217c24 */ /* 0x000fe2000f8e02ff */
[----:B------:R-:W-:Y:S01]  /*1890*/  SHF.R.S32.HI R2, RZ, 0x1f, R2 ;  /* 0x0000001fff027819 */ /* 0x000fe20000011402 */
[----:B------:R-:W-:Y:S01]  /*18a0*/  IMAD R31, R46, UR13, RZ ;  /* 0x0000000d2e1f7c24 */ /* 0x000fe2000f8e02ff */
[----:B------:R-:W-:Y:S01]  /*18b0*/  SHF.R.S32.HI R29, RZ, 0x1f, R30 ;  /* 0x0000001fff1d7819 */ /* 0x000fe2000001141e */
[----:B------:R-:W-:Y:S01]  /*18c0*/  UMOV UR36, UR37 ;  /* 0x0000002500247c82 */ /* 0x000fe20008000000 */
[----:B------:R-:W-:-:S02]  /*18d0*/  IADD3.X R27, R27, R2, R3, P1, P0 ;  /* 0x000000021b1b7210 */ /* 0x000fc40000fe0403 */
[----:B------:R-:W-:Y:S01]  /*18e0*/  IADD3 R30, P1, P0, R30, R33, R83 ;  /* 0x000000211e1e7210 */ /* 0x000fe2000783e053 */
[----:B------:R-:W1:Y:S01]  /*18f0*/  LDC.64 R2, c[0x0][0x210] ;  /* 0x00008400ff027b82 */ /* 0x000e620000000a00 */
[----:B------:R-:W-:Y:S02]  /*1900*/  SHF.R.S32.HI R33, RZ, 0x1f, R33 ;  /* 0x0000001fff217819 */ /* 0x000fe40000011421 */
[----:B------:R-:W-:Y:S02]  /*1910*/  SHF.R.S32.HI R35, RZ, 0x1f, R31 ;  /* 0x0000001fff237819 */ /* 0x000fe4000001141f */
[----:B------:R-:W-:Y:S01]  /*1920*/  IADD3.X R29, R29, R33, R34, P1, P0 ;  /* 0x000000211d1d7210 */ /* 0x000fe20000fe0422 */
[----:B------:R-:W-:Y:S01]  /*1930*/  IMAD R34, R43, UR12, RZ ;  /* 0x0000000c2b227c24 */ /* 0x000fe2000f8e02ff */
[----:B------:R-:W-:Y:S02]  /*1940*/  SHF.R.S32.HI R33, RZ, 0x1f, R32 ;  /* 0x0000001fff217819 */ /* 0x000fe40000011420 */
[----:B------:R-:W-:-:S02]  /*1950*/  IADD3 R31, P3, P2, R31, R36, R80 ;  /* 0x000000241f1f7210 */ /* 0x000fc40007a7e050 */
[----:B------:R-:W-:Y:S02]  /*1960*/  IADD3 R32, P1, P0, R32, R34, R77 ;  /* 0x0000002220207210 */ /* 0x000fe4000783e04d */
[----:B------:R-:W-:Y:S02]  /*1970*/  SHF.R.S32.HI R34, RZ, 0x1f, R34 ;  /* 0x0000001fff227819 */ /* 0x000fe40000011422 */
[----:B------:R-:W-:Y:S02]  /*1980*/  SHF.R.S32.HI R36, RZ, 0x1f, R36 ;  /* 0x0000001fff247819 */ /* 0x000fe40000011424 */
[----:B------:R-:W-:Y:S01]  /*1990*/  IADD3.X R33, R33, R34, R39, P1, P0 ;  /* 0x0000002221217210 */ /* 0x000fe20000fe0427 */
[----:B------:R-:W-:Y:S01]  /*19a0*/  IMAD R34, R42, UR13, RZ ;  /* 0x0000000d2a227c24 */ /* 0x000fe2000f8e02ff */
[----:B------:R-:W-:Y:S01]  /*19b0*/  IADD3.X R35, R35, R36, R40, P3, P2 ;  /* 0x0000002423237210 */ /* 0x000fe20001fe4428 */
[----:B------:R-:W-:Y:S01]  /*19c0*/  IMAD R36, R41, UR12, RZ ;  /* 0x0000000c29247c24 */ /* 0x000fe2000f8e02ff */
[----:B------:R-:W-:-:S02]  /*19d0*/  IADD3 R6, P0, R6, UR20, RZ ;  /* 0x0000001406067c10 */ /* 0x000fc4000ff1e0ff */
[----:B------:R-:W-:Y:S02]  /*19e0*/  ISETP.GE.AND P3, PT, R98, UR8, PT ;  /* 0x0000000862007c0c */ /* 0x000fe4000bf66270 */
[----:B------:R-:W-:Y:S02]  /*19f0*/  IADD3.X R5, R5, UR18, RZ, P0, !PT ;  /* 0x0000001205057c10 */ /* 0x000fe400087fe4ff */
[----:B------:R-:W-:Y:S02]  /*1a00*/  SHF.R.S32.HI R39, RZ, 0x1f, R34 ;  /* 0x0000001fff277819 */ /* 0x000fe40000011422 */
[----:B------:R-:W-:Y:S02]  /*1a10*/  IADD3 R34, P1, P0, R34, R36, R74 ;  /* 0x0000002422227210 */ /* 0x000fe4000783e04a */
[----:B------:R-:W-:Y:S02]  /*1a20*/  LEA R114, P2, R6, UR10, 0x1 ;  /* 0x0000000a06727c11 */ /* 0x000fe4000f8408ff */
[----:B------:R-:W-:-:S02]  /*1a30*/  SHF.R.S32.HI R36, RZ, 0x1f, R36 ;  /* 0x0000001fff247819 */ /* 0x000fc40000011424 */
[----:B------:R-:W-:Y:S02]  /*1a40*/  ISETP.GT.AND P6, PT, R98, -0x1, !P3 ;  /* 0xffffffff6200780c */ /* 0x000fe40005fc4270 */
[-C--:B-1----:R-:W-:Y:S02]  /*1a50*/  ISETP.GE.AND P3, PT, R101, R3.reuse, PT ;  /* 0x000000036500720c */ /* 0x082fe40003f66270 */
[----:B------:R-:W-:Y:S01]  /*1a60*/  LEA.HI.X R115, R6, UR11, R5, 0x1, P2 ;  /* 0x0000000b06737c11 */ /* 0x000fe200090f0c05 */
[----:B------:R-:W-:Y:S01]  /*1a70*/  VIADD R6, R73, UR22 ;  /* 0x0000001649067c36 */ /* 0x000fe20008000000 */
[----:B------:R-:W-:Y:S01]  /*1a80*/  IADD3.X R36, R39, R36, R38, P1, P0 ;  /* 0x0000002427247210 */ /* 0x000fe20000fe0426 */
[----:B------:R-:W-:Y:S01]  /*1a90*/  VIADD R5, R72, UR5 ;  /* 0x0000000548057c36 */ /* 0x000fe20008000000 */
[----:B------:R-:W-:Y:S01]  /*1aa0*/  ISETP.GE.AND P0, PT, R100, R3, PT ;  /* 0x000000036400720c */ /* 0x000fe20003f06270 */
[----:B------:R-:W-:Y:S01]  /*1ab0*/  IMAD R38, R6, UR13, RZ ;  /* 0x0000000d06267c24 */ /* 0x000fe2000f8e02ff */
[----:B------:R-:W-:Y:S01]  /*1ac0*/  ISETP.GT.AND P1, PT, R101, -0x1, !P3 ;  /* 0xffffffff6500780c */ /* 0x000fe20005f24270 */
[----:B------:R-:W-:Y:S01]  /*1ad0*/  IMAD R39, R5, UR12, RZ ;  /* 0x0000000c05277c24 */ /* 0x000fe2000f8e02ff */
[----:B------:R-:W-:Y:S01]  /*1ae0*/  ISETP.GT.AND P3, PT, R100, -0x1, !P0 ;  /* 0xffffffff6400780c */ /* 0x000fe20004764270 */
[----:B------:R-:W-:Y:S01]  /*1af0*/  UIMAD UR12, UR24, UR17, URZ ;  /* 0x00000011180c72a4 */ /* 0x000fe2000f8e023f */
[----:B------:R-:W-:Y:S01]  /*1b00*/  ISETP.LT.AND P1, PT, R93, UR9, P1 ;  /* 0x000000095d007c0c */ /* 0x000fe20008f21270 */
[----:B------:R-:W-:Y:S01]  /*1b10*/  UIMAD UR17, UR4, UR17, URZ ;  /* 0x00000011041172a4 */ /* 0x000fe2000f8e023f */
[----:B------:R-:W-:Y:S01]  /*1b20*/  IADD3 R8, P0, R8, UR20, RZ ;  /* 0x0000001408087c10 */ /* 0x000fe2000ff1e0ff */
[----:B------:R-:W-:Y:S01]  /*1b30*/  USHF.R.S32.HI UR5, URZ, 0x1f, UR12 ;  /* 0x0000001f3f057899 */ /* 0x000fe2000801140c */
[----:B------:R-:W-:-:S02]  /*1b40*/  PLOP3.LUT P4, PT, P1, P4, PT, 0x80, 0x0 ;  /* 0x000000000000781c */ /* 0x000fc40000f89070 */
[----:B------:R-:W-:Y:S02]  /*1b50*/  IADD3.X R7, R7, UR18, RZ, P0, !PT ;  /* 0x0000001207077c10 */ /* 0x000fe400087fe4ff */
[----:B------:R-:W-:Y:S02]  /*1b60*/  SHF.R.S32.HI R40, RZ, 0x1f, R38 ;  /* 0x0000001fff287819 */ /* 0x000fe40000011426 */
[----:B------:R-:W-:Y:S02]  /*1b70*/  IADD3 R38, P1, P0, R38, R39, R71 ;  /* 0x0000002726267210 */ /* 0x000fe4000783e047 */
[----:B------:R-:W-:Y:S02]  /*1b80*/  SHF.R.S32.HI R39, RZ, 0x1f, R39 ;  /* 0x0000001fff277819 */ /* 0x000fe40000011427 */
[----:B------:R-:W-:Y:S02]  /*1b90*/  ISETP.LT.AND P3, PT, R86, UR9, P3 ;  /* 0x0000000956007c0c */ /* 0x000fe40009f61270 */
[----:B------:R-:W-:-:S02]  /*1ba0*/  IADD3.X R39, R40, R39, R37, P1, P0 ;  /* 0x0000002728277210 */ /* 0x000fc40000fe0425 */
[----:B------:R-:W-:Y:S02]  /*1bb0*/  PLOP3.LUT P1, PT, P3, P5, PT, 0x80, 0x0 ;  /* 0x000000000000781c */ /* 0x000fe40001f2b070 */
[----:B------:R-:W-:Y:S02]  /*1bc0*/  LEA R100, P2, R8, UR10, 0x1 ;  /* 0x0000000a08647c11 */ /* 0x000fe4000f8408ff */
[----:B------:R-:W-:Y:S02]  /*1bd0*/  ISETP.GE.AND P3, PT, R96, UR8, PT ;  /* 0x0000000860007c0c */ /* 0x000fe4000bf66270 */
[----:B------:R-:W-:Y:S02]  /*1be0*/  LEA.HI.X R101, R8, UR11, R7, 0x1, P2 ;  /* 0x0000000b08657c11 */ /* 0x000fe400090f0c07 */
[----:B------:R-:W-:Y:S02]  /*1bf0*/  ISETP.GT.AND P5, PT, R2, UR21, P4 ;  /* 0x0000001502007c0c */ /* 0x000fe4000a7a4270 */
[----:B------:R-:W-:-:S02]  /*1c00*/  ISETP.GT.AND P3, PT, R96, -0x1, !P3 ;  /* 0xffffffff6000780c */ /* 0x000fc40005f64270 */
[----:B------:R-:W-:Y:S02]  /*1c10*/  ISETP.GT.AND P4, PT, R2, UR21, P1 ;  /* 0x0000001502007c0c */ /* 0x000fe40008f84270 */
[----:B------:R-:W-:Y:S02]  /*1c20*/  ISETP.GE.AND P2, PT, R94, UR8, PT ;  /* 0x000000085e007c0c */ /* 0x000fe4000bf46270 */
[----:B------:R-:W-:Y:S02]  /*1c30*/  ISETP.GE.AND P1, PT, R99, R3, PT ;  /* 0x000000036300720c */ /* 0x000fe40003f26270 */
[----:B------:R-:W-:Y:S02]  /*1c40*/  P2R R7, PR, RZ, 0x8 ;  /* 0x00000008ff077803 */ /* 0x000fe40000000000 */
[----:B------:R-:W-:Y:S01]  /*1c50*/  IADD3 R10, P0, R10, UR20, RZ ;  /* 0x000000140a0a7c10 */ /* 0x000fe2000ff1e0ff */
[----:B------:R-:W-:Y:S01]  /*1c60*/  LDGSTS.E.BYPASS.LTC128B.128 [R91+0x800], desc[UR40][R112.64], P5 ;  /* 0x00800000705b7fae */ /* 0x000fe2000a901d68 */
[----:B------:R-:W-:-:S02]  /*1c70*/  ISETP.GT.AND P3, PT, R94, -0x1, !P2 ;  /* 0xffffffff5e00780c */ /* 0x000fc40005764270 */
[----:B------:R-:W-:Y:S01]  /*1c80*/  ISETP.GT.AND P2, PT, R99, -0x1, !P1 ;  /* 0xffffffff6300780c */ /* 0x000fe20004f44270 */
[----:B------:R-:W-:Y:S01]  /*1c90*/  LDGSTS.E.BYPASS.LTC128B.128 [R91+0x1000], desc[UR40][R110.64], P4 ;  /* 0x010000006e5b7fae */ /* 0x000fe2000a101d68 */
[----:B------:R-:W-:Y:S02]  /*1ca0*/  ISETP.GE.AND P1, PT, R97, R3, PT ;  /* 0x000000036100720c */ /* 0x000fe40003f26270 */
[----:B------:R-:W-:Y:S02]  /*1cb0*/  IADD3.X R9, R9, UR18, RZ, P0, !PT ;  /* 0x0000001209097c10 */ /* 0x000fe400087fe4ff */
[----:B------:R-:W-:Y:S02]  /*1cc0*/  LEA R116, P0, R10, UR10, 0x1 ;  /* 0x0000000a0a747c11 */ /* 0x000fe4000f8008ff */
[----:B------:R-:W-:Y:S02]  /*1cd0*/  ISETP.GT.AND P1, PT, R97, -0x1, !P1 ;  /* 0xffffffff6100780c */ /* 0x000fe40004f24270 */
[----:B------:R-:W-:-:S02]  /*1ce0*/  ISETP.LT.AND P2, PT, R83, UR9, P2 ;  /* 0x0000000953007c0c */ /* 0x000fc40009741270 */
[----:B------:R-:W-:Y:S02]  /*1cf0*/  LEA.HI.X R117, R10, UR11, R9, 0x1, P0 ;  /* 0x0000000b0a757c11 */ /* 0x000fe400080f0c09 */
[----:B------:R-:W-:Y:S02]  /*1d00*/  P2R R8, PR, RZ, 0x8 ;  /* 0x00000008ff087803 */ /* 0x000fe40000000000 */
[----:B------:R-:W-:Y:S02]  /*1d10*/  ISETP.NE.AND P5, PT, R7, RZ, PT ;  /* 0x000000ff0700720c */ /* 0x000fe40003fa5270 */
[----:B------:R-:W-:Y:S02]  /*1d20*/  ISETP.GE.AND P0, PT, R95, R3, PT ;  /* 0x000000035f00720c */ /* 0x000fe40003f06270 */
[----:B------:R-:W-:Y:S02]  /*1d30*/  ISETP.LT.AND P1, PT, R80, UR9, P1 ;  /* 0x0000000950007c0c */ /* 0x000fe40008f21270 */
[----:B------:R-:W-:-:S02]  /*1d40*/  PLOP3.LUT P3, PT, P2, P6, PT, 0x80, 0x0 ;  /* 0x000000000000781c */ /* 0x000fc4000176d070 */
[----:B------:R-:W-:Y:S02]  /*1d50*/  ISETP.GT.AND P0, PT, R95, -0x1, !P0 ;  /* 0xffffffff5f00780c */ /* 0x000fe40004704270 */
[----:B------:R-:W-:Y:S02]  /*1d60*/  PLOP3.LUT P1, PT, P1, P5, PT, 0x80, 0x0 ;  /* 0x000000000000781c */ /* 0x000fe40000f2b070 */
[----:B------:R-:W-:Y:S02]  /*1d70*/  ISETP.GT.AND P5, PT, R2, UR21, P3 ;  /* 0x0000001502007c0c */ /* 0x000fe40009fa4270 */
[----:B------:R-:W-:Y:S02]  /*1d80*/  ISETP.NE.AND P4, PT, R8, RZ, PT ;  /* 0x000000ff0800720c */ /* 0x000fe40003f85270 */
[----:B------:R-:W-:Y:S02]  /*1d90*/  ISETP.LT.AND P2, PT, R77, UR9, P0 ;  /* 0x000000094d007c0c */ /* 0x000fe40008741270 */
[----:B------:R-:W-:-:S02]  /*1da0*/  IADD3 R12, P0, R12, UR12, RZ ;  /* 0x0000000c0c0c7c10 */ /* 0x000fc4000ff1e0ff */
[----:B------:R-:W-:Y:S02]  /*1db0*/  PLOP3.LUT P3, PT, P2, P4, PT, 0x80, 0x0 ;  /* 0x000000000000781c */ /* 0x000fe40001769070 */
[----:B------:R-:W-:Y:S02]  /*1dc0*/  ISETP.GE.AND P2, PT, R67, UR8, PT ;  /* 0x0000000843007c0c */ /* 0x000fe4000bf46270 */
[----:B------:R-:W-:Y:S01]  /*1dd0*/  IADD3.X R11, R11, UR5, RZ, P0, !PT ;  /* 0x000000050b0b7c10 */ /* 0x000fe200087fe4ff */
[----:B------:R-:W-:Y:S01]  /*1de0*/  LDGSTS.E.BYPASS.LTC128B.128 [R91+0x1800], desc[UR40][R108.64], P5 ;  /* 0x018000006c5b7fae */ /* 0x000fe2000a901d68 */
[----:B------:R-:W-:Y:S02]  /*1df0*/  LEA R8, P0, R12, UR10, 0x1 ;  /* 0x0000000a0c087c11 */ /* 0x000fe4000f8008ff */
[----:B------:R-:W-:Y:S02]  /*1e00*/  ISETP.GT.AND P4, PT, R2, UR21, P1 ;  /* 0x0000001502007c0c */ /* 0x000fe40008f84270 */
[----:B------:R-:W-:-:S02]  /*1e10*/  ISETP.GE.AND P1, PT, R70, R3, PT ;  /* 0x000000034600720c */ /* 0x000fc40003f26270 */
[----:B------:R-:W-:Y:S02]  /*1e20*/  ISETP.GT.AND P2, PT, R67, -0x1, !P2 ;  /* 0xffffffff4300780c */ /* 0x000fe40005744270 */
[----:B------:R-:W-:Y:S02]  /*1e30*/  LEA.HI.X R9, R12, UR11, R11, 0x1, P0 ;  /* 0x0000000b0c097c11 */ /* 0x000fe400080f0c0b */
[----:B------:R-:W-:Y:S02]  /*1e40*/  ISETP.GT.AND P5, PT, R2, UR21, P3 ;  /* 0x0000001502007c0c */ /* 0x000fe40009fa4270 */
[----:B------:R-:W-:Y:S02]  /*1e50*/  IADD3 R14, P0, R14, UR12, RZ ;  /* 0x0000000c0e0e7c10 */ /* 0x000fe4000ff1e0ff */
[----:B------:R-:W-:Y:S01]  /*1e60*/  ISETP.GE.AND P6, PT, R69, UR8, PT ;  /* 0x0000000845007c0c */ /* 0x000fe2000bfc6270 */
[----:B------:R-:W-:Y:S01]  /*1e70*/  LDGSTS.E.BYPASS.LTC128B.128 [R91+0x2000], desc[UR40][R106.64], P4 ;  /* 0x020000006a5b7fae */ /* 0x000fe2000a101d68 */
[----:B------:R-:W-:-:S02]  /*1e80*/  ISETP.GT.AND P1, PT, R70, -0x1, !P1 ;  /* 0xffffffff4600780c */ /* 0x000fc40004f24270 */
[----:B------:R-:W-:Y:S02]  /*1e90*/  P2R R7, PR, RZ, 0x4 ;  /* 0x00000004ff077803 */ /* 0x000fe40000000000 */
[----:B------:R-:W-:Y:S02]  /*1ea0*/  ISETP.GE.AND P2, PT, R68, R3, PT ;  /* 0x000000034400720c */ /* 0x000fe40003f46270 */
[----:B------:R-:W-:Y:S01]  /*1eb0*/  IADD3.X R13, R13, UR5, RZ, P0, !PT ;  /* 0x000000050d0d7c10 */ /* 0x000fe200087fe4ff */
[----:B------:R-:W-:Y:S01]  /*1ec0*/  LDGSTS.E.BYPASS.LTC128B.128 [R91+0x2800], desc[UR40][R114.64], P5 ;  /* 0x02800000725b7fae */ /* 0x000fe2000a901d68 */
[----:B------:R-:W-:Y:S02]  /*1ed0*/  LEA R10, P0, R14, UR10, 0x1 ;  /* 0x0000000a0e0a7c11 */ /* 0x000fe4000f8008ff */
[----:B------:R-:W-:Y:S02]  /*1ee0*/  ISETP.GT.AND P6, PT, R69, -0x1, !P6 ;  /* 0xffffffff4500780c */ /* 0x000fe400077c4270 */
[----:B------:R-:W-:-:S02]  /*1ef0*/  ISETP.LT.AND P1, PT, R74, UR9, P1 ;  /* 0x000000094a007c0c */ /* 0x000fc40008f21270 */
[----:B------:R-:W-:Y:S02]  /*1f00*/  ISETP.GT.AND P2, PT, R68, -0x1, !P2 ;  /* 0xffffffff4400780c */ /* 0x000fe40005744270 */
[----:B------:R-:W-:Y:S02]  /*1f10*/  ISETP.GE.AND P3, PT, R65, UR8, PT ;  /* 0x0000000841007c0c */ /* 0x000fe4000bf66270 */
[----:B------:R-:W-:Y:S02]  /*1f20*/  LEA.HI.X R11, R14, UR11, R13, 0x1, P0 ;  /* 0x0000000b0e0b7c11 */ /* 0x000fe400080f0c0d */
[----:B------:R-:W-:Y:S02]  /*1f30*/  PLOP3.LUT P0, PT, P1, P6, PT, 0x80, 0x0 ;  /* 0x000000000000781c */ /* 0x000fe40000f0d070 */
[----:B------:R-:W-:Y:S02]  /*1f40*/  ISETP.NE.AND P4, PT, R7, RZ, PT ;  /* 0x000000ff0700720c */ /* 0x000fe40003f85270 */
[----:B------:R-:W-:-:S02]  /*1f50*/  ISETP.LT.AND P1, PT, R71, UR9, P2 ;  /* 0x0000000947007c0c */ /* 0x000fc40009721270 */
[----:B------:R-:W-:Y:S02]  /*1f60*/  ISETP.GT.AND P3, PT, R65, -0x1, !P3 ;  /* 0xffffffff4100780c */ /* 0x000fe40005f64270 */
[----:B------:R-:W-:Y:S02]  /*1f70*/  ISETP.GT.AND P5, PT, R2, UR21, P0 ;  /* 0x0000001502007c0c */ /* 0x000fe400087a4270 */
[----:B------:R-:W-:Y:S02]  /*1f80*/  IADD3 R16, P0, R16, UR12, RZ ;  /* 0x0000000c10107c10 */ /* 0x000fe4000ff1e0ff */
[----:B------:R-:W-:Y:S02]  /*1f90*/  PLOP3.LUT P4, PT, P1, P4, PT, 0x80, 0x0 ;  /* 0x000000000000781c */ /* 0x000fe40000f89070 */
[----:B------:R-:W-:Y:S02]  /*1fa0*/  P2R R7, PR, RZ, 0x8 ;  /* 0x00000008ff077803 */ /* 0x000fe40000000000 */
[----:B------:R-:W-:-:S02]  /*1fb0*/  ISETP.GE.AND P1, PT, R63, UR8, PT ;  /* 0x000000083f007c0c */ /* 0x000fc4000bf26270 */
[----:B------:R-:W-:Y:S02]  /*1fc0*/  ISETP.GE.AND P3, PT, R66, R3, PT ;  /* 0x000000034200720c */ /* 0x000fe40003f66270 */
[----:B------:R-:W-:Y:S01]  /*1fd0*/  IADD3.X R15, R15, UR5, RZ, P0, !PT ;  /* 0x000000050f0f7c10 */ /* 0x000fe200087fe4ff */
[----:B------:R-:W-:Y:S01]  /*1fe0*/  LDGSTS.E.BYPASS.LTC128B.128 [R91+0x3000], desc[UR40][R100.64], P5 ;  /* 0x03000000645b7fae */ /* 0x000fe2000a901d68 */
[----:B------:R-:W-:Y:S02]  /*1ff0*/  LEA R12, P0, R16, UR10, 0x1 ;  /* 0x0000000a100c7c11 */ /* 0x000fe4000f8008ff */
[----:B------:R-:W-:Y:S02]  /*2000*/  ISETP.GT.AND P6, PT, R63, -0x1, !P1 ;  /* 0xffffffff3f00780c */ /* 0x000fe40004fc4270 */
[----:B------:R-:W-:Y:S02]  /*2010*/  ISETP.GT.AND P1, PT, R66, -0x1, !P3 ;  /* 0xffffffff4200780c */ /* 0x000fe40005f24270 */
[----:B------:R-:W-:-:S02]  /*2020*/  LEA.HI.X R13, R16, UR11, R15, 0x1, P0 ;  /* 0x0000000b100d7c11 */ /* 0x000fc400080f0c0f */
[----:B------:R-:W-:Y:S02]  /*2030*/  ISETP.GE.AND P2, PT, R64, R3, PT ;  /* 0x000000034000720c */ /* 0x000fe40003f46270 */
[----:B------:R-:W-:Y:S02]  /*2040*/  ISETP.NE.AND P3, PT, R7, RZ, PT ;  /* 0x000000ff0700720c */ /* 0x000fe40003f65270 */
[----:B------:R-:W-:Y:S02]  /*2050*/  ISETP.LT.AND P0, PT, R93, UR9, P1 ;  /* 0x000000095d007c0c */ /* 0x000fe40008f01270 */
[----:B------:R-:W-:Y:S02]  /*2060*/  P2R R7, PR, RZ, 0x40 ;  /* 0x00000040ff077803 */ /* 0x000fe40000000000 */
[----:B------:R-:W-:Y:S02]  /*2070*/  IADD3 R18, P1, R18, UR12, RZ ;  /* 0x0000000c12127c10 */ /* 0x000fe4000ff3e0ff */
[----:B------:R-:W-:-:S02]  /*2080*/  ISETP.GT.AND P6, PT, R64, -0x1, !P2 ;  /* 0xffffffff4000780c */ /* 0x000fc400057c4270 */
[C---:B------:R-:W-:Y:S02]  /*2090*/  ISETP.GT.AND P5, PT, R2.reuse, UR21, P4 ;  /* 0x0000001502007c0c */ /* 0x040fe4000a7a4270 */
[----:B------:R-:W-:Y:S02]  /*20a0*/  PLOP3.LUT P0, PT, P0, P3, PT, 0x80, 0x0 ;  /* 0x000000000000781c */ /* 0x000fe40000707070 */
[----:B------:R-:W-:Y:S02]  /*20b0*/  ISETP.GE.AND P3, PT, R61, UR8, PT ;  /* 0x000000083d007c0c */ /* 0x000fe4000bf66270 */
[----:B------:R-:W-:Y:S02]  /*20c0*/  ISETP.GE.AND P2, PT, R59, UR8, PT ;  /* 0x000000083b007c0c */ /* 0x000fe4000bf46270 */
[----:B------:R-:W-:Y:S02]  /*20d0*/  IADD3.X R17, R17, UR5, RZ, P1, !PT ;  /* 0x0000000511117c10 */ /* 0x000fe40008ffe4ff */
[----:B------:R-:W-:-:S02]  /*20e0*/  ISETP.GT.AND P4, PT, R2, UR24, P0 ;  /* 0x0000001802007c0c */ /* 0x000fc40008784270 */
[----:B------:R-:W-:Y:S01]  /*20f0*/  ISETP.LT.AND P1, PT, R86, UR9, P6 ;  /* 0x0000000956007c0c */ /* 0x000fe2000b721270 */
[----:B------:R-:W-:Y:S01]  /*2100*/  LDGSTS.E.BYPASS.LTC128B.128 [R91+0x3800], desc[UR40][R116.64], P5 ;  /* 0x03800000745b7fae */ /* 0x000fe2000a901d68 */
[----:B------:R-:W-:Y:S02]  /*2110*/  ISETP.GT.AND P6, PT, R61, -0x1, !P3 ;  /* 0xffffffff3d00780c */ /* 0x000fe40005fc4270 */
[----:B------:R-:W-:Y:S01]  /*2120*/  ISETP.NE.AND P3, PT, R7, RZ, PT ;  /* 0x000000ff0700720c */ /* 0x000fe20003f65270 */
[----:B------:R-:W0:Y:S01]  /*2130*/  LDGDEPBAR ;  /* 0x00000000000079af */ /* 0x000e220000000000 */
[----:B------:R-:W-:Y:S02]  /*2140*/  ISETP.GT.AND P2, PT, R59, -0x1, !P2 ;  /* 0xffffffff3b00780c */ /* 0x000fe40005744270 */
[----:B------:R-:W-:Y:S02]  /*2150*/  LEA R14, P0, R18, UR10, 0x1 ;  /* 0x0000000a120e7c11 */ /* 0x000fe4000f8008ff */
[----:B------:R-:W-:Y:S01]  /*2160*/  PLOP3.LUT P1, PT, P1, P3, PT, 0x80, 0x0 ;  /* 0x000000000000781c */ /* 0x000fe20000f27070 */
[----:B------:R1:W-:Y:S01]  /*2170*/  LDGSTS.E.BYPASS.LTC128B.128 [R91+0x4000], desc[UR40][R8.64], P4 ;  /* 0x04000000085b7fae */ /* 0x0003e2000a101d68 */
[----:B------:R-:W-:-:S02]  /*2180*/  P2R R7, PR, RZ, 0x4 ;  /* 0x00000004ff077803 */ /* 0x000fc40000000000 */
[----:B------:R-:W-:Y:S02]  /*2190*/  LEA.HI.X R15, R18, UR11, R17, 0x1, P0 ;  /* 0x0000000b120f7c11 */ /* 0x000fe400080f0c11 */
[-C--:B------:R-:W-:Y:S02]  /*21a0*/  ISETP.GE.AND P2, PT, R62, R3.reuse, PT ;  /* 0x000000033e00720c */ /* 0x080fe40003f46270 */
[----:B------:R-:W-:Y:S02]  /*21b0*/  IADD3 R20, P0, R20, UR12, RZ ;  /* 0x0000000c14147c10 */ /* 0x000fe4000ff1e0ff */
[----:B------:R-:W-:Y:S02]  /*21c0*/  ISETP.GT.AND P5, PT, R2, UR24, P1 ;  /* 0x0000001802007c0c */ /* 0x000fe40008fa4270 */
[----:B------:R-:W-:Y:S02]  /*21d0*/  ISETP.GE.AND P1, PT, R60, R3, PT ;  /* 0x000000033c00720c */ /* 0x000fe40003f26270 */
[----:B------:R-:W-:-:S02]  /*21e0*/  ISETP.GT.AND P2, PT, R62, -0x1, !P2 ;  /* 0xffffffff3e00780c */ /* 0x000fc40005744270 */
[----:B------:R-:W-:Y:S02]  /*21f0*/  IADD3.X R19, R19, UR5, RZ, P0, !PT ;  /* 0x0000000513137c10 */ /* 0x000fe400087fe4ff */
[----:B------:R-:W-:Y:S02]  /*2200*/  ISETP.GE.AND P3, PT, R57, UR8, PT ;  /* 0x0000000839007c0c */ /* 0x000fe4000bf66270 */
[----:B------:R-:W-:Y:S02]  /*2210*/  ISETP.GT.AND P4, PT, R60, -0x1, !P1 ;  /* 0xffffffff3c00780c */ /* 0x000fe40004f84270 */
[----:B------:R-:W-:Y:S01]  /*2220*/  ISETP.LT.AND P1, PT, R83, UR9, P2 ;  /* 0x0000000953007c0c */ /* 0x000fe20009721270 */
[----:B------:R2:W-:Y:S01]  /*2230*/  LDGSTS.E.BYPASS.LTC128B.128 [R91+0x4800], desc[UR40][R10.64], P5 ;  /* 0x048000000a5b7fae */ /* 0x0005e2000a901d68 */
[----:B------:R-:W-:Y:S02]  /*2240*/  ISETP.GT.AND P3, PT, R57, -0x1, !P3 ;  /* 0xffffffff3900780c */ /* 0x000fe40005f64270 */
[----:B------:R-:W-:-:S02]  /*2250*/  PLOP3.LUT P6, PT, P1, P6, PT, 0x80, 0x0 ;  /* 0x000000000000781c */ /* 0x000fc40000fcd070 */
[----:B-1----:R-:W-:Y:S02]  /*2260*/  LEA R8, P0, R20, UR10, 0x1 ;  /* 0x0000000a14087c11 */ /* 0x002fe4000f8008ff */
[----:B------:R-:W-:Y:S02]  /*2270*/  ISETP.GE.AND P1, PT, R58, R3, PT ;  /* 0x000000033a00720c */ /* 0x000fe40003f26270 */
[----:B------:R-:W-:Y:S02]  /*2280*/  LEA.HI.X R9, R20, UR11, R19, 0x1, P0 ;  /* 0x0000000b14097c11 */ /* 0x000fe400080f0c13 */
[----:B------:R-:W-:Y:S02]  /*2290*/  IADD3 R22, P0, R22, UR12, RZ ;  /* 0x0000000c16167c10 */ /* 0x000fe4000ff1e0ff */
[----:B------:R-:W-:Y:S02]  /*22a0*/  P2R R16, PR, RZ, 0x8 ;  /* 0x00000008ff107803 */ /* 0x000fe40000000000 */
[----:B------:R-:W-:-:S02]  /*22b0*/  ISETP.GE.AND P3, PT, R55, UR8, PT ;  /* 0x0000000837007c0c */ /* 0x000fc4000bf66270 */
[----:B------:R-:W-:Y:S02]  /*22c0*/  IADD3.X R21, R21, UR5, RZ, P0, !PT ;  /* 0x0000000515157c10 */ /* 0x000fe400087fe4ff */
[----:B------:R-:W-:Y:S02]  /*22d0*/  ISETP.GT.AND P1, PT, R58, -0x1, !P1 ;  /* 0xffffffff3a00780c */ /* 0x000fe40004f24270 */
[----:B------:R-:W-:Y:S02]  /*22e0*/  ISETP.LT.AND P2, PT, R80, UR9, P4 ;  /* 0x0000000950007c0c */ /* 0x000fe4000a741270 */
[----:B------:R-:W-:Y:S02]  /*22f0*/  ISETP.GT.AND P3, PT, R55, -0x1, !P3 ;  /* 0xffffffff3700780c */ /* 0x000fe40005f64270 */
[----:B------:R-:W-:Y:S02]  /*2300*/  ISETP.NE.AND P4, PT, R7, RZ, PT ;  /* 0x000000ff0700720c */ /* 0x000fe40003f85270 */
[----:B--2---:R-:W-:-:S02]  /*2310*/  LEA R10, P0, R22, UR10, 0x1 ;  /* 0x0000000a160a7c11 */ /* 0x004fc4000f8008ff */
[----:B------:R-:W-:Y:S02]  /*2320*/  ISETP.NE.AND P5, PT, R16, RZ, PT ;  /* 0x000000ff1000720c */ /* 0x000fe40003fa5270 */
[----:B------:R-:W-:Y:S02]  /*2330*/  LEA.HI.X R11, R22, UR11, R21, 0x1, P0 ;  /* 0x0000000b160b7c11 */ /* 0x000fe400080f0c15 */
[----:B------:R-:W-:Y:S02]  /*2340*/  ISETP.LT.AND P0, PT, R77, UR9, P1 ;  /* 0x000000094d007c0c */ /* 0x000fe40008f01270 */
[----:B------:R-:W-:Y:S02]  /*2350*/  P2R R7, PR, RZ, 0x8 ;  /* 0x00000008ff077803 */ /* 0x000fe40000000000 */
[----:B------:R-:W-:Y:S02]  /*2360*/  PLOP3.LUT P1, PT, P2, P4, PT, 0x80, 0x0 ;  /* 0x000000000000781c */ /* 0x000fe40001729070 */
[----:B------:R-:W-:-:S02]  /*2370*/  IADD3 R24, P3, R24, UR12, RZ ;  /* 0x0000000c18187c10 */ /* 0x000fc4000ff7e0ff */
[----:B------:R-:W-:Y:S02]  /*2380*/  PLOP3.LUT P4, PT, P0, P5, PT, 0x80, 0x0 ;  /* 0x000000000000781c */ /* 0x000fe4000078b070 */
[C---:B------:R-:W-:Y:S02]  /*2390*/  ISETP.GT.AND P6, PT, R2.reuse, UR24, P6 ;  /* 0x0000001802007c0c */ /* 0x040fe4000b7c4270 */
[C---:B------:R-:W-:Y:S02]  /*23a0*/  ISETP.GT.AND P5, PT, R2.reuse, UR24, P1 ;  /* 0x0000001802007c0c */ /* 0x040fe40008fa4270 */
[----:B------:R-:W-:Y:S01]  /*23b0*/  IADD3.X R23, R23, UR5, RZ, P3, !PT ;  /* 0x0000000517177c10 */ /* 0x000fe20009ffe4ff */
[----:B------:R-:W-:Y:S01]  /*23c0*/  USHF.R.S32.HI UR5, URZ, 0x1f, UR17 ;  /* 0x0000001f3f057899 */ /* 0x000fe20008011411 */
[----:B------:R-:W-:Y:S02]  /*23d0*/  ISETP.GT.AND P3, PT, R2, UR24, P4 ;  /* 0x0000001802007c0c */ /* 0x000fe4000a764270 */
[----:B------:R-:W-:-:S02]  /*23e0*/  ISETP.GE.AND P1, PT, R51, UR8, PT ;  /* 0x0000000833007c0c */ /* 0x000fc4000bf26270 */
[C---:B------:R-:W-:Y:S02]  /*23f0*/  LEA R18, P0, R24.reuse, UR10, 0x1 ;  /* 0x0000000a18127c11 */ /* 0x040fe4000f8008ff */
[----:B------:R-:W-:Y:S01]  /*2400*/  ISETP.GT.AND P1, PT, R51, -0x1, !P1 ;  /* 0xffffffff3300780c */ /* 0x000fe20004f24270 */
[----:B------:R-:W-:Y:S01]  /*2410*/  LDGSTS.E.BYPASS.LTC128B.128 [R91+0x5000], desc[UR40][R12.64], P6 ;  /* 0x050000000c5b7fae */ /* 0x000fe2000b101d68 */
[C---:B------:R-:W-:Y:S02]  /*2420*/  ISETP.GE.AND P2, PT, R53.reuse, UR8, PT ;  /* 0x0000000835007c0c */ /* 0x040fe4000bf46270 */
[----:B------:R-:W-:Y:S01]  /*2430*/  LEA.HI.X R19, R24, UR11, R23, 0x1, P0 ;  /* 0x0000000b18137c11 */ /* 0x000fe200080f0c17 */
[----:B------:R-:W-:Y:S01]  /*2440*/  LDGSTS.E.BYPASS.LTC128B.128 [R91+0x5800], desc[UR40][R14.64], P5 ;  /* 0x058000000e5b7fae */ /* 0x000fe2000a901d68 */
[----:B------:R-:W-:Y:S02]  /*2450*/  P2R R16, PR, RZ, 0x2 ;  /* 0x00000002ff107803 */ /* 0x000fe40000000000 */
[----:B------:R-:W-:Y:S01]  /*2460*/  ISETP.GT.AND P4, PT, R53, -0x1, !P2 ;  /* 0xffffffff3500780c */ /* 0x000fe20005784270 */
[----:B------:R1:W-:Y:S01]  /*2470*/  LDGSTS.E.BYPASS.LTC128B.128 [R91+0x6000], desc[UR40][R8.64], P3 ;  /* 0x06000000085b7fae */ /* 0x0003e20009901d68 */
[----:B------:R-:W-:-:S02]  /*2480*/  ISETP.GE.AND P1, PT, R56, R3, PT ;  /* 0x000000033800720c */ /* 0x000fc40003f26270 */
[----:B------:R-:W-:Y:S02]  /*2490*/  IADD3 R26, P0, R26, UR17, RZ ;  /* 0x000000111a1a7c10 */ /* 0x000fe4000ff1e0ff */
[-C--:B------:R-:W-:Y:S02]  /*24a0*/  ISETP.GE.AND P2, PT, R54, R3.reuse, PT ;  /* 0x000000033600720c */ /* 0x080fe40003f46270 */
[----:B------:R-:W-:Y:S02]  /*24b0*/  ISETP.GT.AND P3, PT, R56, -0x1, !P1 ;  /* 0xffffffff3800780c */ /* 0x000fe40004f64270 */
[----:B------:R-:W-:Y:S02]  /*24c0*/  IADD3.X R25, R25, UR5, RZ, P0, !PT ;  /* 0x0000000519197c10 */ /* 0x000fe400087fe4ff */
[----:B------:R-:W-:Y:S02]  /*24d0*/  ISETP.GT.AND P1, PT, R54, -0x1, !P2 ;  /* 0xffffffff3600780c */ /* 0x000fe40005724270 */
[----:B------:R-:W-:-:S02]  /*24e0*/  ISETP.GE.AND P2, PT, R52, R3, PT ;  /* 0x000000033400720c */ /* 0x000fc40003f46270 */
[----:B------:R-:W-:Y:S02]  /*24f0*/  ISETP.NE.AND P6, PT, R7, RZ, PT ;  /* 0x000000ff0700720c */ /* 0x000fe40003fc5270 */
[----:B------:R-:W-:Y:S02]  /*2500*/  ISETP.LT.AND P3, PT, R74, UR9, P3 ;  /* 0x000000094a007c0c */ /* 0x000fe40009f61270 */
[----:B------:R-:W-:Y:S02]  /*2510*/  ISETP.LT.AND P1, PT, R71, UR9, P1 ;  /* 0x0000000947007c0c */ /* 0x000fe40008f21270 */
[----:B------:R-:W-:Y:S02]  /*2520*/  SHF.R.U32.HI R107, RZ, 0x6, R0 ;  /* 0x00000006ff6b7819 */ /* 0x000fe40000011600 */
[----:B------:R-:W-:Y:S02]  /*2530*/  PLOP3.LUT P1, PT, P1, P4, PT, 0x80, 0x0 ;  /* 0x000000000000781c */ /* 0x000fe40000f29070 */
[----:B------:R-:W-:-:S02]  /*2540*/  IADD3 R28, P4, R28, UR17, RZ ;  /* 0x000000111c1c7c10 */ /* 0x000fc4000ff9e0ff */
[----:B-1----:R-:W-:Y:S02]  /*2550*/  LEA R8, P0, R26, UR10, 0x1 ;  /* 0x0000000a1a087c11 */ /* 0x002fe4000f8008ff */
[----:B------:R-:W-:Y:S02]  /*2560*/  ISETP.GT.AND P5, PT, R2, UR24, P1 ;  /* 0x0000001802007c0c */ /* 0x000fe40008fa4270 */
[----:B------:R-:W-:Y:S02]  /*2570*/  LEA.HI.X R9, R26, UR11, R25, 0x1, P0 ;  /* 0x0000000b1a097c11 */ /* 0x000fe400080f0c19 */
[----:B------:R-:W-:Y:S02]  /*2580*/  ISETP.GT.AND P0, PT, R52, -0x1, !P2 ;  /* 0xffffffff3400780c */ /* 0x000fe40005704270 */
[----:B------:R-:W-:Y:S02]  /*2590*/  PLOP3.LUT P2, PT, P3, P6, PT, 0x80, 0x0 ;  /* 0x000000000000781c */ /* 0x000fe40001f4d070 */
[----:B------:R-:W-:-:S02]  /*25a0*/  ISETP.NE.AND P3, PT, R16, RZ, PT ;  /* 0x000000ff1000720c */ /* 0x000fc40003f65270 */
[----:B------:R-:W-:Y:S02]  /*25b0*/  ISETP.LT.AND P0, PT, R93, UR9, P0 ;  /* 0x000000095d007c0c */ /* 0x000fe40008701270 */
[C---:B------:R-:W-:Y:S02]  /*25c0*/  ISETP.GT.AND P6, PT, R2.reuse, UR24, P2 ;  /* 0x0000001802007c0c */ /* 0x040fe400097c4270 */
[----:B------:R-:W-:Y:S02]  /*25d0*/  PLOP3.LUT P3, PT, P0, P3, PT, 0x80, 0x0 ;  /* 0x000000000000781c */ /* 0x000fe40000767070 */
[----:B------:R-:W-:Y:S02]  /*25e0*/  ISETP.GE.AND P1, PT, R45, UR8, PT ;  /* 0x000000082d007c0c */ /* 0x000fe4000bf26270 */
[----:B------:R-:W-:Y:S02]  /*25f0*/  ISETP.GT.AND P3, PT, R2, UR4, P3 ;  /* 0x0000000402007c0c */ /* 0x000fe40009f64270 */
[----:B------:R-:W-:-:S02]  /*2600*/  IADD3.X R27, R27, UR5, RZ, P4, !PT ;  /* 0x000000051b1b7c10 */ /* 0x000fc4000a7fe4ff */
[----:B------:R-:W-:Y:S02]  /*2610*/  ISETP.GE.AND P4, PT, R49, UR8, PT ;  /* 0x0000000831007c0c */ /* 0x000fe4000bf86270 */
[----:B------:R-:W-:Y:S01]  /*2620*/  ISETP.GT.AND P1, PT, R45, -0x1, !P1 ;  /* 0xffffffff2d00780c */ /* 0x000fe20004f24270 */
[----:B------:R1:W-:Y:S01]  /*2630*/  LDGSTS.E.BYPASS.LTC128B.128 [R91+0x6800], desc[UR40][R10.64], P6 ;  /* 0x068000000a5b7fae */ /* 0x0003e2000b101d68 */
[----:B------:R-:W-:Y:S02]  /*2640*/  ISETP.GT.AND P4, PT, R49, -0x1, !P4 ;  /* 0xffffffff3100780c */ /* 0x000fe40006784270 */
[C---:B------:R-:W-:Y:S01]  /*2650*/  ISETP.GE.AND P2, PT, R47.reuse, UR8, PT ;  /* 0x000000082f007c0c */ /* 0x040fe2000bf46270 */
[----:B------:R-:W-:Y:S01]  /*2660*/  LDGSTS.E.BYPASS.LTC128B.128 [R91+0x7000], desc[UR40][R18.64], P5 ;  /* 0x07000000125b7fae */ /* 0x000fe2000a901d68 */
[----:B------:R-:W-:Y:S02]  /*2670*/  P2R R7, PR, RZ, 0x10 ;  /* 0x00000010ff077803 */ /* 0x000fe40000000000 */
[----:B------:R-:W-:Y:S01]  /*2680*/  ISETP.GT.AND P4, PT, R47, -0x1, !P2 ;  /* 0xffffffff2f00780c */ /* 0x000fe20005784270 */
[----:B------:R-:W0:Y:S01]  /*2690*/  LDGDEPBAR ;  /* 0x00000000000079af */ /* 0x000e220000000000 */
[----:B------:R-:W-:-:S02]  /*26a0*/  LEA R12, P0, R28, UR10, 0x1 ;  /* 0x0000000a1c0c7c11 */ /* 0x000fc4000f8008ff */
[----:B------:R-:W-:Y:S01]  /*26b0*/  ISETP.GE.AND P2, PT, R48, R3, PT ;  /* 0x000000033000720c */ /* 0x000fe20003f46270 */
[----:B------:R2:W-:Y:S01]  /*26c0*/  LDGSTS.E.BYPASS.LTC128B.128 [R91+0x7800], desc[UR40][R8.64], P3 ;  /* 0x07800000085b7fae */ /* 0x0005e20009901d68 */
[----:B------:R-:W-:Y:S02]  /*26d0*/  LEA.HI.X R13, R28, UR11, R27, 0x1, P0 ;  /* 0x0000000b1c0d7c11 */ /* 0x000fe400080f0c1b */
[----:B------:R-:W-:Y:S02]  /*26e0*/  IADD3 R30, P0, R30, UR17, RZ ;  /* 0x000000111e1e7c10 */ /* 0x000fe4000ff1e0ff */
[----:B------:R-:W-:Y:S02]  /*26f0*/  ISETP.NE.AND P6, PT, R7, RZ, PT ;  /* 0x000000ff0700720c */ /* 0x000fe40003fc5270 */
[----:B------:R-:W-:Y:S02]  /*2700*/  IADD3.X R29, R29, UR5, RZ, P0, !PT ;  /* 0x000000051d1d7c10 */ /* 0x000fe400087fe4ff */
[----:B-1----:R-:W-:-:S02]  /*2710*/  P2R R10, PR, RZ, 0x2 ;  /* 0x00000002ff0a7803 */ /* 0x002fc40000000000 */
[----:B------:R-:W-:-:S04]  /*2720*/  ISETP.GE.AND P1, PT, R50, R3, PT ;  /* 0x000000033200720c */ /* 0x000fc80003f26270 */
[----:B------:R-:W-:Y:S02]  /*2730*/  ISETP.GT.AND P3, PT, R50, -0x1, !P1 ;  /* 0xffffffff3200780c */ /* 0x000fe40004f64270 */
[----:B------:R-:W-:Y:S02]  /*2740*/  ISETP.GT.AND P1, PT, R48, -0x1, !P2 ;  /* 0xffffffff3000780c */ /* 0x000fe40005724270 */
[----:B------:R-:W-:Y:S02]  /*2750*/  ISETP.LT.AND P3, PT, R86, UR9, P3 ;  /* 0x0000000956007c0c */ /* 0x000fe40009f61270 */
[----:B------:R-:W-:Y:S02]  /*2760*/  ISETP.GE.AND P2, PT, R46, R3, PT ;  /* 0x000000032e00720c */ /* 0x000fe40003f46270 */
[----:B------:R-:W-:Y:S02]  /*2770*/  ISETP.LT.AND P1, PT, R83, UR9, P1 ;  /* 0x0000000953007c0c */ /* 0x000fe40008f21270 */
[----:B--2---:R-:W-:-:S02]  /*2780*/  LEA R8, P0, R30, UR10, 0x1 ;  /* 0x0000000a1e087c11 */ /* 0x004fc4000f8008ff */
[----:B------:R-:W-:Y:S02]  /*2790*/  PLOP3.LUT P6, PT, P3, P6, PT, 0x80, 0x0 ;  /* 0x000000000000781c */ /* 0x000fe40001fcd070 */
[----:B------:R-:W-:Y:S02]  /*27a0*/  ISETP.GE.AND P3, PT, R43, UR8, PT ;  /* 0x000000082b007c0c */ /* 0x000fe4000bf66270 */
[----:B------:R-:W-:Y:S02]  /*27b0*/  ISETP.GT.AND P2, PT, R46, -0x1, !P2 ;  /* 0xffffffff2e00780c */ /* 0x000fe40005744270 */
[----:B------:R-:W-:Y:S02]  /*27c0*/  PLOP3.LUT P5, PT, P1, P4, PT, 0x80, 0x0 ;  /* 0x000000000000781c */ /* 0x000fe40000fa9070 */
[----:B------:R-:W-:Y:S02]  /*27d0*/  ISETP.GE.AND P1, PT, R44, R3, PT ;  /* 0x000000032c00720c */ /* 0x000fe40003f26270 */
[----:B------:R-:W-:-:S02]  /*27e0*/  LEA.HI.X R9, R30, UR11, R29, 0x1, P0 ;  /* 0x0000000b1e097c11 */ /* 0x000fc400080f0c1d */
[----:B------:R-:W-:Y:S02]  /*27f0*/  IADD3 R31, P0, R31, UR17, RZ ;  /* 0x000000111f1f7c10 */ /* 0x000fe4000ff1e0ff */
[----:B------:R-:W-:Y:S02]  /*2800*/  ISETP.GT.AND P4, PT, R43, -0x1, !P3 ;  /* 0xffffffff2b00780c */ /* 0x000fe40005f84270 */
[----:B------:R-:W-:Y:S02]  /*2810*/  ISETP.LT.AND P2, PT, R80, UR9, P2 ;  /* 0x0000000950007c0c */ /* 0x000fe40009741270 */
[----:B------:R-:W-:Y:S02]  /*2820*/  ISETP.NE.AND P3, PT, R10, RZ, PT ;  /* 0x000000ff0a00720c */ /* 0x000fe40003f65270 */
[----:B------:R-:W-:Y:S02]  /*2830*/  ISETP.GT.AND P1, PT, R44, -0x1, !P1 ;  /* 0xffffffff2c00780c */ /* 0x000fe40004f24270 */
[----:B------:R-:W-:-:S02]  /*2840*/  IADD3.X R35, R35, UR5, RZ, P0, !PT ;  /* 0x0000000523237c10 */ /* 0x000fc400087fe4ff */
[----:B------:R-:W-:Y:S02]  /*2850*/  LEA R14, P0, R31, UR10, 0x1 ;  /* 0x0000000a1f0e7c11 */ /* 0x000fe4000f8008ff */
[----:B------:R-:W-:Y:S02]  /*2860*/  PLOP3.LUT P2, PT, P2, P3, PT, 0x80, 0x0 ;  /* 0x000000000000781c */ /* 0x000fe40001747070 */
[----:B------:R-:W-:Y:S02]  /*2870*/  ISETP.LT.AND P1, PT, R77, UR9, P1 ;  /* 0x000000094d007c0c */ /* 0x000fe40008f21270 */
[----:B------:R-:W-:Y:S02]  /*2880*/  LEA.HI.X R15, R31, UR11, R35, 0x1, P0 ;  /* 0x0000000b1f0f7c11 */ /* 0x000fe400080f0c23 */
[----:B------:R-:W-:Y:S02]  /*2890*/  P2R R7, PR, RZ, 0x4 ;  /* 0x00000004ff077803 */ /* 0x000fe40000000000 */
[----:B------:R-:W-:-:S02]  /*28a0*/  IADD3 R32, P0, R32, UR17, RZ ;  /* 0x0000001120207c10 */ /* 0x000fc4000ff1e0ff */
[----:B------:R-:W-:Y:S02]  /*28b0*/  PLOP3.LUT P1, PT, P1, P4, PT, 0x80, 0x0 ;  /* 0x000000000000781c */ /* 0x000fe40000f29070 */
[----:B------:R-:W-:Y:S02]  /*28c0*/  ISETP.GE.AND P3, PT, R42, R3, PT ;  /* 0x000000032a00720c */ /* 0x000fe40003f66270 */
[----:B------:R-:W-:Y:S02]  /*28d0*/  ISETP.NE.AND P4, PT, R7, RZ, PT ;  /* 0x000000ff0700720c */ /* 0x000fe40003f85270 */
[----:B------:R-:W-:Y:S02]  /*28e0*/  P2R R7, PR, RZ, 0x2 ;  /* 0x00000002ff077803 */ /* 0x000fe40000000000 */
[----:B------:R-:W-:Y:S02]  /*28f0*/  IADD3.X R33, R33, UR5, RZ, P0, !PT ;  /* 0x0000000521217c10 */ /* 0x000fe400087fe4ff */
[----:B------:R-:W-:-:S02]  /*2900*/  ISETP.GE.AND P2, PT, R41, UR8, PT ;  /* 0x0000000829007c0c */ /* 0x000fc4000bf46270 */
[----:B------:R-:W-:Y:S02]  /*2910*/  LEA R10, P0, R32, UR10, 0x1 ;  /* 0x0000000a200a7c11 */ /* 0x000fe4000f8008ff */
[----:B------:R-:W-:Y:S02]  /*2920*/  ISETP.GT.AND P1, PT, R42, -0x1, !P3 ;  /* 0xffffffff2a00780c */ /* 0x000fe40005f24270 */
[----:B------:R-:W-:Y:S02]  /*2930*/  ISETP.GT.AND P2, PT, R41, -0x1, !P2 ;  /* 0xffffffff2900780c */ /* 0x000fe40005744270 */
[----:B------:R-:W-:Y:S02]  /*2940*/  LEA.HI.X R11, R32, UR11, R33, 0x1, P0 ;  /* 0x0000000b200b7c11 */ /* 0x000fe400080f0c21 */
[----:B------:R-:W-:Y:S02]  /*2950*/  ISETP.LT.AND P1, PT, R74, UR9, P1 ;  /* 0x000000094a007c0c */ /* 0x000fe40008f21270 */
[----:B------:R-:W-:-:S02]  /*2960*/  IADD3 R34, P0, R34, UR17, RZ ;  /* 0x0000001122227c10 */ /* 0x000fc4000ff1e0ff */
[----:B------:R-:W-:Y:S02]  /*2970*/  PLOP3.LUT P2, PT, P1, P2, PT, 0x80, 0x0 ;  /* 0x000000000000781c */ /* 0x000fe40000f45070 */
[----:B------:R-:W-:Y:S02]  /*2980*/  IADD3.X R36, R36, UR5, RZ, P0, !PT ;  /* 0x0000000524247c10 */ /* 0x000fe400087fe4ff */
[----:B------:R-:W-:Y:S02]  /*2990*/  LEA R16, P1, R34, UR10, 0x1 ;  /* 0x0000000a22107c11 */ /* 0x000fe4000f8208ff */
[----:B------:R-:W-:Y:S02]  /*29a0*/  IADD3 R38, P0, R38, UR17, RZ ;  /* 0x0000001126267c10 */ /* 0x000fe4000ff1e0ff */
[----:B------:R-:W-:Y:S02]  /*29b0*/  LEA.HI.X R17, R34, UR11, R36, 0x1, P1 ;  /* 0x0000000b22117c11 */ /* 0x000fe400088f0c24 */
[----:B------:R-:W-:-:S02]  /*29c0*/  ISETP.GE.AND P1, PT, R6, R3, PT ;  /* 0x000000030600720c */ /* 0x000fc40003f26270 */
[----:B------:R-:W-:Y:S01]  /*29d0*/  ISETP.NE.AND P3, PT, R7, RZ, PT ;  /* 0x000000ff0700720c */ /* 0x000fe20003f65270 */
[----:B------:R-:W1:Y:S01]  /*29e0*/  LDC R3, c[0x0][0x278] ;  /* 0x00009e00ff037b82 */ /* 0x000e620000000800 */
[----:B------:R-:W-:Y:S02]  /*29f0*/  IADD3.X R39, R39, UR5, RZ, P0, !PT ;  /* 0x0000000527277c10 */ /* 0x000fe400087fe4ff */
[----:B------:R-:W-:Y:S02]  /*2a00*/  P2R R7, PR, RZ, 0x4 ;  /* 0x00000004ff077803 */ /* 0x000fe40000000000 */
[C---:B------:R-:W-:Y:S02]  /*2a10*/  ISETP.GE.AND P0, PT, R5.reuse, UR8, PT ;  /* 0x0000000805007c0c */ /* 0x040fe4000bf06270 */
[----:B------:R-:W-:Y:S02]  /*2a20*/  ISETP.GT.AND P2, PT, R6, -0x1, !P1 ;  /* 0xffffffff0600780c */ /* 0x000fe40004f44270 */
[----:B------:R-:W-:Y:S01]  /*2a30*/  ISETP.GT.AND P1, PT, R5, -0x1, !P0 ;  /* 0xffffffff0500780c */ /* 0x000fe20004724270 */
[----:B------:R-:W-:Y:S01]  /*2a40*/  IMAD.SHL.U32 R5, R104, 0x4, RZ ;  /* 0x0000000468057824 */ /* 0x000fe200078e00ff */
[----:B------:R-:W-:-:S02]  /*2a50*/  ISETP.LT.AND P0, PT, R71, UR9, P2 ;  /* 0x0000000947007c0c */ /* 0x000fc40009701270 */
[C---:B------:R-:W-:Y:S02]  /*2a60*/  ISETP.GT.AND P6, PT, R2.reuse, UR4, P6 ;  /* 0x0000000402007c0c */ /* 0x040fe4000b7c4270 */
[----:B------:R-:W-:Y:S02]  /*2a70*/  ISETP.NE.AND P2, PT, R7, RZ, PT ;  /* 0x000000ff0700720c */ /* 0x000fe40003f45270 */
[C---:B------:R-:W-:Y:S02]  /*2a80*/  ISETP.GT.AND P5, PT, R2.reuse, UR4, P5 ;  /* 0x0000000402007c0c */ /* 0x040fe4000afa4270 */
[----:B------:R-:W-:Y:S02]  /*2a90*/  PLOP3.LUT P0, PT, P0, P1, PT, 0x80, 0x0 ;  /* 0x000000000000781c */ /* 0x000fe40000703070 */
[C---:B------:R-:W-:Y:S02]  /*2aa0*/  ISETP.GT.AND P4, PT, R2.reuse, UR4, P4 ;  /* 0x0000000402007c0c */ /* 0x040fe4000a784270 */
[C---:B------:R-:W-:Y:S01]  /*2ab0*/  ISETP.GT.AND P3, PT, R2.reuse, UR4, P3 ;  /* 0x0000000402007c0c */ /* 0x040fe20009f64270 */
[----:B-1----:R-:W-:Y:S01]  /*2ac0*/  VIADD R3, R3, 0xfffffffe ;  /* 0xfffffffe03037836 */ /* 0x002fe20000000000 */
[C---:B------:R-:W-:Y:S01]  /*2ad0*/  ISETP.GT.AND P2, PT, R2.reuse, UR4, P2 ;  /* 0x0000000402007c0c */ /* 0x040fe20009744270 */
[----:B------:R1:W-:Y:S01]  /*2ae0*/  LDGSTS.E.BYPASS.LTC128B.128 [R91+0x8000], desc[UR40][R12.64], P6 ;  /* 0x080000000c5b7fae */ /* 0x0003e2000b101d68 */
[----:B------:R-:W-:Y:S01]  /*2af0*/  ISETP.GT.AND P0, PT, R2, UR4, P0 ;  /* 0x0000000402007c0c */ /* 0x000fe20008704270 */
[----:B------:R-:W-:Y:S01]  /*2b00*/  @UP2 ULDC.64 UR4, c[0x0][0x290] ;  /* 0x0000a40000042ab9 */ /* 0x000fe20000000a00 */
[C---:B------:R-:W-:Y:S01]  /*2b10*/  LEA R6, P1, R38.reuse, UR10, 0x1 ;  /* 0x0000000a26067c11 */ /* 0x040fe2000f8208ff */
[----:B------:R1:W-:Y:S01]  /*2b20*/  LDGSTS.E.BYPASS.LTC128B.128 [R91+0x8800], desc[UR40][R8.64], P5 ;  /* 0x08800000085b7fae */ /* 0x0003e2000a901d68 */
[----:B------:R-:W-:Y:S01]  /*2b30*/  UIMAD.WIDE.U32 UR8, UR37, UR4, URZ ;  /* 0x00000004250872a5 */ /* 0x000fe2000f8e003f */
[----:B------:R-:W-:Y:S01]  /*2b40*/  LOP3.LUT R5, R5, 0x4, RZ, 0xc0, !PT ;  /* 0x0000000405057812 */ /* 0x000fe200078ec0ff */
[----:B------:R-:W-:Y:S01]  /*2b50*/  @UP1 ULDC UR10, c[0x0][0x29c] ;  /* 0x0000a700000a1ab9 */ /* 0x000fe20000000800 */
[----:B------:R-:W-:Y:S01]  /*2b60*/  LEA.HI.X R7, R38, UR11, R39, 0x1, P1 ;  /* 0x0000000b26077c11 */ /* 0x000fe200088f0c27 */
[----:B------:R1:W-:Y:S01]  /*2b70*/  LDGSTS.E.BYPASS.LTC128B.128 [R91+0x9000], desc[UR40][R14.64], P4 ;  /* 0x090000000e5b7fae */ /* 0x0003e2000a101d68 */
[----:B------:R-:W-:-:S03]  /*2b80*/  @UP2 USHF.R.U32.HI UR36, URZ, UR5, UR9 ;  /* 0x000000053f242299 */ /* 0x000fc60008011609 */
[----:B------:R1:W-:Y:S01]  /*2b90*/  LDGSTS.E.BYPASS.LTC128B.128 [R91+0x9800], desc[UR40][R10.64], P3 ;  /* 0x098000000a5b7fae */ /* 0x0003e20009901d68 */
[----:B------:R-:W-:-:S03]  /*2ba0*/  UIADD3 UR4, -UR36, URZ, URZ ;  /* 0x0000003f24047290 */ /* 0x000fc6000fffe13f */
[----:B------:R1:W-:Y:S01]  /*2bb0*/  LDGSTS.E.BYPASS.LTC128B.128 [R91+0xa000], desc[UR40][R16.64], P2 ;  /* 0x0a000000105b7fae */ /* 0x0003e20009101d68 */
[----:B------:R-:W-:-:S03]  /*2bc0*/  UIMAD UR7, UR7, UR4, UR37 ;  /* 0x00000004070772a4 */ /* 0x000fc6000f8e0225 */
[----:B------:R1:W-:Y:S01]  /*2bd0*/  LDGSTS.E.BYPASS.LTC128B.128 [R91+0xa800], desc[UR40][R6.64], P0 ;  /* 0x0a800000065b7fae */ /* 0x0003e20008101d68 */
[----:B------:R-:W-:Y:S01]  /*2be0*/  ISETP.GE.AND P0, PT, R3, -0x1, PT ;  /* 0xffffffff0300780c */ /* 0x000fe20003f06270 */
[----:B------:R-:W-:Y:S01]  /*2bf0*/  UIMAD.WIDE.U32 UR10, UR7, UR10, URZ ;  /* 0x0000000a070a72a5 */ /* 0x000fe2000f8e003f */
[C-C-:B------:R-:W-:Y:S01]  /*2c00*/  IMAD R3, R107.reuse, 0x28, R5.reuse ;  /* 0x000000286b037824 */ /* 0x140fe200078e0205 */
[----:B------:R-:W0:Y:S01]  /*2c10*/  LDGDEPBAR ;  /* 0x00000000000079af */ /* 0x000e220000000000 */
[----:B------:R-:W-:Y:S01]  /*2c20*/  @UP1 ULDC UR4, c[0x0][0x2a0] ;  /* 0x0000a80000041ab9 */ /* 0x000fe20000000800 */
[----:B------:R-:W-:Y:S01]  /*2c30*/  UMOV UR8, UR7 ;  /* 0x0000000700087c82 */ /* 0x000fe20008000000 */
[----:B------:R-:W-:Y:S02]  /*2c40*/  IMAD R107, R107, 0x20, R5 ;  /* 0x000000206b6b7824 */ /* 0x000fe400078e0205 */
[----:B------:R-:W-:Y:S02]  /*2c50*/  @UP1 UMOV UR5, UR11 ;  /* 0x0000000b00051c82 */ /* 0x000fe40008000000 */
[----:B------:R-:W-:Y:S01]  /*2c60*/  @UP1 USHF.R.U32.HI UR8, URZ, UR4, UR5 ;  /* 0x000000043f081299 */ /* 0x000fe20008011605 */
[----:B------:R-:W-:-:S04]  /*2c70*/  DEPBAR.LE SB0, 0x2 ;  /* 0x000080800000791a */ /* 0x000fc80000000000 */
[----:B------:R-:W-:Y:S06]  /*2c80*/  BAR.SYNC.DEFER_BLOCKING 0x0 ;  /* 0x0000000000007b1d */ /* 0x000fec0000010000 */
[----:B------:R-:W-:Y:S05]  /*2c90*/  @!P0 BRA `(.L_x_12) ;  /* 0x0000002400bc8947 */ /* 0x000fea0003800000 */
[----:B------:R-:W-:Y:S01]  /*2ca0*/  IMAD R106, R102, 0x8, R105 ;  /* 0x00000008666a7824 */ /* 0x000fe200078e0269 */
[----:B------:R-:W2:Y:S01]  /*2cb0*/  LDC R63, c[0x0][0x320] ;  /* 0x0000c800ff3f7b82 */ /* 0x000ea20000000800 */
[----:B------:R-:W-:Y:S01]  /*2cc0*/  LEA.HI R105, R4, R0, RZ, 0x6 ;  /* 0x0000000004697211 */ /* 0x000fe200078f30ff */
[----:B------:R-:W-:Y:S01]  /*2cd0*/  IMAD.SHL.U32 R0, R0, 0x4, RZ ;  /* 0x0000000400007824 */ /* 0x000fe200078e00ff */
[----:B------:R-:W-:Y:S01]  /*2ce0*/  SHF.R.S32.HI R56, RZ, 0x1f, R103 ;  /* 0x0000001fff387819 */ /* 0x000fe20000011467 */
[C---:B------:R-:W-:Y:S01]  /*2cf0*/  VIADD R67, R102.reuse, 0x30 ;  /* 0x0000003066437836 */ /* 0x040fe20000000000 */
[----:B------:R-:W-:Y:S01]  /*2d00*/  SHF.R.S32.HI R70, RZ, 0x1f, R102 ;  /* 0x0000001fff467819 */ /* 0x000fe20000011466 */
[----:B------:R-:W-:Y:S01]  /*2d10*/  VIADD R69, R102, 0x10 ;  /* 0x0000001066457836 */ /* 0x000fe20000000000 */
[----:B------:R-:W-:Y:S01]  /*2d20*/  LEA.HI R56, R56, R103, RZ, 0x2 ;  /* 0x0000006738387211 */ /* 0x000fe200078f10ff */
[----:B------:R-:W3:Y:S01]  /*2d30*/  LDC R62, c[0x0][0x32c] ;  /* 0x0000cb00ff3e7b82 */ /* 0x000ee20000000800 */
[----:B------:R-:W-:Y:S01]  /*2d40*/  LOP3.LUT R0, R0, 0x7c, RZ, 0xc0, !PT ;  /* 0x0000007c00007812 */ /* 0x000fe200078ec0ff */
[----:B------:R-:W-:Y:S01]  /*2d50*/  VIADD R68, R102, 0x20 ;  /* 0x0000002066447836 */ /* 0x000fe20000000000 */
[----:B------:R-:W-:Y:S01]  /*2d60*/  SHF.R.S32.HI R56, RZ, 0x2, R56 ;  /* 0x00000002ff387819 */ /* 0x000fe20000011438 */
[----:B------:R-:W4:Y:S01]  /*2d70*/  S2R R100, SR_TID.X ;  /* 0x0000000000647919 */ /* 0x000f220000002100 */
[----:B------:R-:W-:Y:S01]  /*2d80*/  LEA.HI R70, R70, R102, RZ, 0x3 ;  /* 0x0000006646467211 */ /* 0x000fe200078f18ff */
[----:B------:R-:W-:Y:S01]  /*2d90*/  VIADD R0, R0, UR38 ;  /* 0x0000002600007c36 */ /* 0x000fe20008000000 */
[----:B------:R-:W-:Y:S01]  /*2da0*/  SHF.R.S32.HI R112, RZ, 0x1f, R67 ;  /* 0x0000001fff707819 */ /* 0x000fe20000011443 */
[----:B------:R-:W1:Y:S01]  /*2db0*/  LDC R104, c[0x0][0x39c] ;  /* 0x0000e700ff687b82 */ /* 0x000e620000000800 */
[----:B------:R-:W-:Y:S01]  /*2dc0*/  LOP3.LUT R70, R70, 0xfffffff8, RZ, 0xc0, !PT ;  /* 0xfffffff846467812 */ /* 0x000fe200078ec0ff */
[----:B------:R-:W-:Y:S01]  /*2dd0*/  IMAD R56, R56, 0x480, R0 ;  /* 0x0000048038387824 */ /* 0x000fe200078e0200 */
[----:B------:R-:W-:Y:S01]  /*2de0*/  LEA.HI R112, R112, R67, RZ, 0x3 ;  /* 0x0000004370707211 */ /* 0x000fe200078f18ff */
[----:B------:R-:W-:Y:S01]  /*2df0*/  ULDC.64 UR4, c[0x0][0x360] ;  /* 0x0000d80000047ab9 */ /* 0x000fe20000000a00 */
[----:B------:R-:W-:Y:S01]  /*2e00*/  ISETP.GT.AND P5, PT, R2, UR36, PT ;  /* 0x0000002402007c0c */ /* 0x000fe2000bfa4270 */
[----:B------:R-:W-:Y:S01]  /*2e10*/  IMAD.IADD R70, R102, 0x1, -R70 ;  /* 0x0000000166467824 */ /* 0x000fe200078e0a46 */
[----:B------:R-:W1:Y:S01]  /*2e20*/  LDS R18, [R56] ;  /* 0x0000000038127984 */ /* 0x000e620000000800 */
[----:B--2---:R-:W-:Y:S01]  /*2e30*/  ISETP.NE.AND P2, PT, R63, 0x1, PT ;  /* 0x000000013f00780c */ /* 0x004fe20003f45270 */
[----:B------:R-:W2:Y:S01]  /*2e40*/  LDC R99, c[0x0][0x278] ;  /* 0x00009e00ff637b82 */ /* 0x000ea20000000800 */
[----:B------:R-:W-:Y:S01]  /*2e50*/  SHF.R.S32.HI R114, RZ, 0x1f, R69 ;  /* 0x0000001fff727819 */ /* 0x000fe20000011445 */
[----:B------:R-:W-:Y:S01]  /*2e60*/  UIADD3 UR14, -UR8, URZ, URZ ;  /* 0x0000003f080e7290 */ /* 0x000fe2000fffe13f */
[----:B------:R-:W-:Y:S01]  /*2e70*/  SHF.R.S32.HI R113, RZ, 0x1f, R68 ;  /* 0x0000001fff717819 */ /* 0x000fe20000011444 */
[----:B------:R-:W-:Y:S01]  /*2e80*/  IMAD.SHL.U32 R66, R3, 0x80, RZ ;  /* 0x0000008003427824 */ /* 0x000fe200078e00ff */
[----:B------:R-:W-:-:S02]  /*2e90*/  LOP3.LUT R2, R112, 0xfffffff8, RZ, 0xc0, !PT ;  /* 0xfffffff870027812 */ /* 0x000fc400078ec0ff */
[----:B------:R-:W-:Y:S02]  /*2ea0*/  CS2R R64, SRZ ;  /* 0x0000000000407805 */ /* 0x000fe4000001ff00 */
[----:B---3--:R-:W-:Y:S01]  /*2eb0*/  ISETP.NE.AND P1, PT, R62, 0x1, PT ;  /* 0x000000013e00780c */ /* 0x008fe20003f25270 */
[----:B------:R-:W3:Y:S01]  /*2ec0*/  LDC R98, c[0x0][0x210] ;  /* 0x00008400ff627b82 */ /* 0x000ee20000000800 */
[----:B------:R-:W-:Y:S01]  /*2ed0*/  LEA.HI R114, R114, R69, RZ, 0x3 ;  /* 0x0000004572727211 */ /* 0x000fe200078f18ff */
[----:B------:R-:W-:Y:S01]  /*2ee0*/  IMAD.IADD R67, R67, 0x1, -R2 ;  /* 0x0000000143437824 */ /* 0x000fe200078e0a02 */
[----:B------:R-:W-:Y:S01]  /*2ef0*/  LEA.HI R113, R113, R68, RZ, 0x3 ;  /* 0x0000004471717211 */ /* 0x000fe200078f18ff */
[----:B------:R-:W-:Y:S01]  /*2f00*/  IMAD R2, R3, 0x80, R0 ;  /* 0x0000008003027824 */ /* 0x000fe200078e0200 */
[----:B-1----:R-:W-:Y:S01]  /*2f10*/  LOP3.LUT R6, R114, 0xfffffff8, RZ, 0xc0, !PT ;  /* 0xfffffff872067812 */ /* 0x002fe200078ec0ff */
[----:B------:R-:W-:Y:S01]  /*2f20*/  IMAD.SHL.U32 R110, R93, 0x2, RZ ;  /* 0x000000025d6e7824 */ /* 0x000fe200078e00ff */
[----:B------:R-:W-:Y:S01]  /*2f30*/  LOP3.LUT R5, R113, 0xfffffff8, RZ, 0xc0, !PT ;  /* 0xfffffff871057812 */ /* 0x000fe200078ec0ff */
[----:B------:R-:W1:Y:S01]  /*2f40*/  @P2 LDC R103, c[0x0][0x324] ;  /* 0x0000c900ff672b82 */ /* 0x000e620000000800 */
[----:B------:R-:W-:Y:S01]  /*2f50*/  ISETP.NE.U32.AND P0, PT, RZ, UR4, PT ;  /* 0x00000004ff007c0c */ /* 0x000fe2000bf05070 */
[----:B------:R-:W1:Y:S01]  /*2f60*/  LDS R22, [R2+0xd00] ;  /* 0x000d000002167984 */ /* 0x000e620000000800 */
[----:B------:R-:W-:Y:S01]  /*2f70*/  IMAD.IADD R69, R69, 0x1, -R6 ;  /* 0x0000000145457824 */ /* 0x000fe200078e0a06 */
[----:B------:R-:W-:Y:S01]  /*2f80*/  SHF.R.S32.HI R61, RZ, 0x1f, R93 ;  /* 0x0000001fff3d7819 */ /* 0x000fe2000001145d */
[----:B------:R-:W-:Y:S01]  /*2f90*/  IMAD.IADD R68, R68, 0x1, -R5 ;  /* 0x0000000144447824 */ /* 0x000fe200078e0a05 */
[----:B------:R-:W1:Y:S01]  /*2fa0*/  LDS R23, [R2+0xd80] ;  /* 0x000d800002177984 */ /* 0x000e620000000800 */
[----:B------:R-:W-:Y:S01]  /*2fb0*/  SHF.R.S32.HI R60, RZ, 0x1f, R86 ;  /* 0x0000001fff3c7819 */ /* 0x000fe20000011456 */
[----:B------:R-:W1:Y:S01]  /*2fc0*/  @P2 LDC R102, c[0x0][0x328] ;  /* 0x0000ca00ff662b82 */ /* 0x000e620000000800 */
[----:B------:R-:W-:Y:S01]  /*2fd0*/  SHF.R.S32.HI R57, RZ, 0x1f, R83 ;  /* 0x0000001fff397819 */ /* 0x000fe20000011453 */
[----:B------:R-:W1:Y:S01]  /*2fe0*/  LDS R24, [R2+0xe00] ;  /* 0x000e000002187984 */ /* 0x000e620000000800 */
[----:B------:R-:W-:Y:S01]  /*2ff0*/  SHF.R.S32.HI R97, RZ, 0x1f, R80 ;  /* 0x0000001fff617819 */ /* 0x000fe20000011450 */
[----:B------:R-:W-:Y:S01]  /*3000*/  IMAD.MOV.U32 R101, RZ, RZ, 0x3800 ;  /* 0x00003800ff657424 */ /* 0x000fe200078e00ff */
[----:B------:R-:W-:Y:S01]  /*3010*/  SHF.R.S32.HI R96, RZ, 0x1f, R77 ;  /* 0x0000001fff607819 */ /* 0x000fe2000001144d */
[----:B------:R-:W1:Y:S01]  /*3020*/  LDS R25, [R2+0xe80] ;  /* 0x000e800002197984 */ /* 0x000e620000000800 */
[----:B------:R-:W-:Y:S01]  /*3030*/  SHF.R.S32.HI R95, RZ, 0x1f, R74 ;  /* 0x0000001fff5f7819 */ /* 0x000fe2000001144a */
[----:B------:R-:W1:Y:S01]  /*3040*/  @P1 LDC.64 R58, c[0x0][0x330] ;  /* 0x0000cc00ff3a1b82 */ /* 0x000e620000000a00 */
[----:B------:R-:W-:Y:S01]  /*3050*/  SHF.R.S32.HI R94, RZ, 0x1f, R71 ;  /* 0x0000001fff5e7819 */ /* 0x000fe20000011447 */
[----:B------:R-:W1:Y:S01]  /*3060*/  LDS R36, [R2+0xf00] ;  /* 0x000f000002247984 */ /* 0x000e620000000800 */
[----:B------:R-:W-:Y:S01]  /*3070*/  IMAD.SHL.U32 R106, R106, 0x10, RZ ;  /* 0x000000106a6a7824 */ /* 0x000fe200078e00ff */
[----:B------:R-:W-:Y:S01]  /*3080*/  SHF.R.S32.HI R105, RZ, 0x6, R105 ;  /* 0x00000006ff697819 */ /* 0x000fe20000011469 */
[----:B------:R-:W-:Y:S01]  /*3090*/  ULEA UR33, UR8, -UR33, 0x3 ;  /* 0x8000002108217291 */ /* 0x000fe2000f8e183f */
[----:B------:R-:W1:Y:S01]  /*30a0*/  LDS R41, [R2+0xf80] ;  /* 0x000f800002297984 */ /* 0x000e620000000800 */
[----:B------:R-:W-:Y:S01]  /*30b0*/  ISETP.NE.AND.EX P0, PT, RZ, UR5, PT, P0 ;  /* 0x00000005ff007c0c */ /* 0x000fe2000bf05300 */
[----:B------:R-:W-:Y:S01]  /*30c0*/  UMOV UR35, 0x3 ;  /* 0x0000000300237882 */ /* 0x000fe20000000000 */
[----:B------:R-:W-:Y:S01]  /*30d0*/  UMOV UR34, 0xa800 ;  /* 0x0000a80000227882 */ /* 0x000fe20000000000 */
[----:B------:R-:W1:Y:S01]  /*30e0*/  LDS R26, [R2+0x1200] ;  /* 0x00120000021a7984 */ /* 0x000e620000000800 */
[----:B------:R-:W-:Y:S01]  /*30f0*/  ULDC UR27, c[0x0][0x288] ;  /* 0x0000a200001b7ab9 */ /* 0x000fe20000000800 */
[----:B------:R-:W-:Y:S01]  /*3100*/  ULDC UR25, c[0x0][0x250] ;  /* 0x0000940000197ab9 */ /* 0x000fe20000000800 */
[----:B------:R-:W-:Y:S01]  /*3110*/  ULDC UR24, c[0x0][0x28c] ;  /* 0x0000a30000187ab9 */ /* 0x000fe20000000800 */
        /* <DEDUP_REMOVED lines=10> */
[----:B------:R-:W-:Y:S01]  /*31c0*/  @UP1 ULDC UR22, c[0x0][0x29c] ;  /* 0x0000a70000161ab9 */ /* 0x000fe20000000800 */
[----:B------:R-:W-:Y:S01]  /*31d0*/  @UP1 ULDC UR21, c[0x0][0x2a0] ;  /* 0x0000a80000151ab9 */ /* 0x000fe20000000800 */
[----:B------:R-:W1:Y:S01]  /*31e0*/  LDS R37, [R2+0x1400] ;  /* 0x0014000002257984 */ /* 0x000e620000000800 */
[----:B------:R-:W-:Y:S01]  /*31f0*/  ULDC.64 UR8, c[0x0][0x218] ;  /* 0x0000860000087ab9 */ /* 0x000fe20000000a00 */
[----:B------:R-:W-:Y:S01]  /*3200*/  ULDC.64 UR10, c[0x0][0x2a8] ;  /* 0x0000aa00000a7ab9 */ /* 0x000fe20000000a00 */
[----:B------:R-:W-:Y:S01]  /*3210*/  ULDC.64 UR12, c[0x0][0x280] ;  /* 0x0000a000000c7ab9 */ /* 0x000fe20000000a00 */
[----:B------:R-:W1:Y:S01]  /*3220*/  LDS R42, [R2+0x1480] ;  /* 0x00148000022a7984 */ /* 0x000e620000000800 */
[----:B------:R-:W-:Y:S01]  /*3230*/  ULDC.64 UR4, c[0x0][0x360] ;  /* 0x0000d80000047ab9 */ /* 0x000fe20000000a00 */
[----:B------:R-:W-:Y:S01]  /*3240*/  ULDC.64 UR16, c[0x0][0x350] ;  /* 0x0000d40000107ab9 */ /* 0x000fe20000000a00 */
[----:B------:R-:W-:Y:S01]  /*3250*/  UIMAD UR14, UR15, UR14, UR7 ;  /* 0x0000000e0f0e72a4 */ /* 0x000fe2000f8e0207 */
[----:B------:R-:W1:Y:S04]  /*3260*/  LDS R30, [R2+0x1700] ;  /* 0x00170000021e7984 */ /* 0x000e680000000800 */
        /* <DEDUP_REMOVED lines=22> */
[----:B------:R4:W1:Y:S02]  /*33d0*/  LDS R17, [R2+0x800] ;  /* 0x0008000002117984 */ /* 0x0008640000000800 */
[----:B----4-:R-:W-:-:S02]  /*33e0*/  P2R R2, PR, RZ, 0x4 ;  /* 0x00000004ff027803 */ /* 0x010fc40000000000 */
[----:B------:R-:W-:Y:S02]  /*33f0*/  P2R R2, PR, RZ, 0x2 ;  /* 0x00000002ff027803 */ /* 0x000fe40000000000 */
[----:B------:R-:W-:Y:S01]  /*3400*/  SHF.L.U64.HI R2, R93, 0x1, R61 ;  /* 0x000000015d027819 */ /* 0x000fe2000001023d */
[----:B------:R-:W-:Y:S01]  /*3410*/  IMAD R107, R107, 0x80, R0 ;  /* 0x000000806b6b7824 */ /* 0x000fe200078e0200 */
[----:B------:R-:W-:Y:S01]  /*3420*/  ISETP.LT.AND P0, PT, R93, UR6, P0 ;  /* 0x000000065d007c0c */ /* 0x000fe20008701270 */
[----:B------:R-:W-:Y:S01]  /*3430*/  VIADD R109, R0, 0x800 ;  /* 0x00000800006d7836 */ /* 0x000fe20000000000 */
[----:B------:R-:W-:Y:S01]  /*3440*/  LOP3.LUT R110, R110, 0xfffffff0, RZ, 0xc0, !PT ;  /* 0xfffffff06e6e7812 */ /* 0x000fe200078ec0ff */
[----:B------:R-:W-:Y:S01]  /*3450*/  ULEA UR23, UR14, -UR23, 0x3 ;  /* 0x800000170e177291 */ /* 0x000fe2000f8e183f */
[----:B------:R-:W-:Y:S01]  /*3460*/  LOP3.LUT R111, R2, 0x1fffffff, RZ, 0xc0, !PT ;  /* 0x1fffffff026f7812 */ /* 0x000fe200078ec0ff */
[----:B------:R-:W-:Y:S01]  /*3470*/  @UP2 ULDC.64 UR6, c[0x0][0x290] ;  /* 0x0000a40000062ab9 */ /* 0x000fe20000000a00 */
[----:B------:R-:W-:Y:S01]  /*3480*/  P2R R108, PR, RZ, 0x1 ;  /* 0x00000001ff6c7803 */ /* 0x000fe20000000000 */
[----:B------:R-:W-:Y:S01]  /*3490*/  ULDC.64 UR14, c[0x0][0x338] ;  /* 0x0000ce00000e7ab9 */ /* 0x000fe20000000a00 */
[----:B------:R-:W-:-:S02]  /*34a0*/  SHF.R.S32.HI R114, RZ, 0x3, R114 ;  /* 0x00000003ff727819 */ /* 0x000fc40000011472 */
[----:B------:R-:W-:Y:S02]  /*34b0*/  SHF.R.S32.HI R113, RZ, 0x3, R113 ;  /* 0x00000003ff717819 */ /* 0x000fe40000011471 */
[----:B-123--:R-:W-:-:S07]  /*34c0*/  SHF.R.S32.HI R112, RZ, 0x3, R112 ;  /* 0x00000003ff707819 */ /* 0x00efce0000011470 */
.L_x_13:
[----:B--2---:R-:W-:Y:S01]  /*34d0*/  IADD3 R14, R89, UR23, RZ ;  /* 0x00000017590e7c10 */ /* 0x004fe2000fffe0ff */
[----:B------:R-:W-:Y:S01]  /*34e0*/  UIMAD UR28, UR36, UR27, URZ ;  /* 0x0000001b241c72a4 */ /* 0x000fe2000f8e023f */
[----:B------:R-:W-:Y:S01]  /*34f0*/  IADD3 R13, R90, UR33, RZ ;  /* 0x000000215a0d7c10 */ /* 0x000fe2000fffe0ff */
[----:B------:R-:W-:Y:S01]  /*3500*/  UIADD3 UR37, UR37, UR25, URZ ;  /* 0x0000001925257290 */ /* 0x000fe2000fffe03f */
[----:B------:R-:W-:Y:S01]  /*3510*/  IADD3 R121, R85, UR33, RZ ;  /* 0x0000002155797c10 */ /* 0x000fe2000fffe0ff */
[----:B------:R-:W-:Y:S01]  /*3520*/  IMAD R2, R14, UR12, RZ ;  /* 0x0000000c0e027c24 */ /* 0x000fe2000f8e02ff */
[----:B------:R-:W-:Y:S01]  /*3530*/  IADD3 R124, R87, UR23, RZ ;  /* 0x00000017577c7c10 */ /* 0x000fe2000fffe0ff */
[----:B------:R-:W-:Y:S01]  /*3540*/  IMAD R0, R13, UR13, RZ ;  /* 0x0000000d0d007c24 */ /* 0x000fe2000f8e02ff */
[----:B------:R-:W-:Y:S01]  /*3550*/  IADD3 R118, R78, UR23, RZ ;  /* 0x000000174e767c10 */ /* 0x000fe2000fffe0ff */
[----:B------:R-:W-:Y:S01]  /*3560*/  UISETP.NE.AND UP0, UPT, UR35, 0x3, UPT ;  /* 0x000000032300788c */ /* 0x000fe2000bf05270 */
[----:B------:R-:W-:Y:S01]  /*3570*/  IADD3 R123, R88, UR33, RZ ;  /* 0x00000021587b7c10 */ /* 0x000fe2000fffe0ff */
[----:B------:R-:W-:Y:S01]  /*3580*/  IMAD R4, R124, UR12, RZ ;  /* 0x0000000c7c047c24 */ /* 0x000fe2000f8e02ff */
[----:B------:R-:W-:Y:S01]  /*3590*/  IADD3 R16, R73, UR33, RZ ;  /* 0x0000002149107c10 */ /* 0x000fe2000fffe0ff */
[----:B------:R-:W-:Y:S01]  /*35a0*/  IMAD R10, R118, UR12, RZ ;  /* 0x0000000c760a7c24 */ /* 0x000fe2000f8e02ff */
[----:B------:R-:W-:Y:S01]  /*35b0*/  SHF.R.S32.HI R5, RZ, 0x1f, R2 ;  /* 0x0000001fff057819 */ /* 0x000fe20000011402 */
[----:B------:R-:W-:Y:S01]  /*35c0*/  IMAD R3, R123, UR13, RZ ;  /* 0x0000000d7b037c24 */ /* 0x000fe2000f8e02ff */
[----:B------:R-:W-:Y:S01]  /*35d0*/  IADD3 R39, R72, UR23, RZ ;  /* 0x0000001748277c10 */ /* 0x000fe2000fffe0ff */
[----:B------:R-:W-:Y:S01]  /*35e0*/  UMOV UR36, UR37 ;  /* 0x0000002500247c82 */ /* 0x000fe20008000000 */
[----:B------:R-:W-:Y:S02]  /*35f0*/  IADD3 R2, P1, P0, R0, R2, R93 ;  /* 0x0000000200027210 */ /* 0x000fe4000783e05d */
[----:B------:R-:W-:Y:S01]  /*3600*/  SHF.R.S32.HI R0, RZ, 0x1f, R0 ;  /* 0x0000001fff007819 */ /* 0x000fe20000011400 */
[----:B------:R-:W-:Y:S01]  /*3610*/  IMAD R34, R39, UR12, RZ ;  /* 0x0000000c27227c24 */ /* 0x000fe2000f8e02ff */
[----:B------:R-:W-:Y:S01]  /*3620*/  IADD3 R122, R84, UR23, RZ ;  /* 0x00000017547a7c10 */ /* 0x000fe2000fffe0ff */
[----:B------:R-:W-:Y:S01]  /*3630*/  @UP0 UIADD3 UR35, UR35, 0x1, URZ ;  /* 0x0000000123230890 */ /* 0x000fe2000fffe03f */
[----:B------:R-:W-:Y:S01]  /*3640*/  IADD3.X R0, R0, R5, R61, P1, P0 ;  /* 0x0000000500007210 */ /* 0x000fe20000fe043d */
[----:B------:R-:W-:Y:S01]  /*3650*/  IMAD R5, R121, UR13, RZ ;  /* 0x0000000d79057c24 */ /* 0x000fe2000f8e02ff */
[----:B------:R-:W-:Y:S01]  /*3660*/  SHF.R.S32.HI R7, RZ, 0x1f, R4 ;  /* 0x0000001fff077819 */ /* 0x000fe20000011404 */
[----:B------:R-:W-:Y:S01]  /*3670*/  IMAD R6, R122, UR12, RZ ;  /* 0x0000000c7a067c24 */ /* 0x000fe2000f8e02ff */
[----:B------:R-:W-:Y:S02]  /*3680*/  IADD3 R4, P1, P0, R3, R4, R86 ;  /* 0x0000000403047210 */ /* 0x000fe4000783e056 */
[----:B------:R-:W-:Y:S01]  /*3690*/  SHF.R.S32.HI R3, RZ, 0x1f, R3 ;  /* 0x0000001fff037819 */ /* 0x000fe20000011403 */
[----:B------:R-:W-:Y:S01]  /*36a0*/  @!UP0 UMOV UR35, URZ ;  /* 0x0000003f00238c82 */ /* 0x000fe20008000000 */
[----:B------:R-:W-:Y:S02]  /*36b0*/  IADD3 R120, R81, UR23, RZ ;  /* 0x0000001751787c10 */ /* 0x000fe4000fffe0ff */
[----:B------:R-:W-:Y:S02]  /*36c0*/  IADD3 R119, R82, UR33, RZ ;  /* 0x0000002152777c10 */ /* 0x000fe4000fffe0ff */
[----:B------:R-:W-:Y:S01]  /*36d0*/  IADD3.X R3, R3, R7, R60, P1, P0 ;  /* 0x0000000703037210 */ /* 0x000fe20000fe043c */
[----:B------:R-:W-:Y:S01]  /*36e0*/  IMAD R8, R120, UR12, RZ ;  /* 0x0000000c78087c24 */ /* 0x000fe2000f8e02ff */
[----:B------:R-:W-:Y:S01]  /*36f0*/  SHF.R.S32.HI R9, RZ, 0x1f, R6 ;  /* 0x0000001fff097819 */ /* 0x000fe20000011406 */
[----:B------:R-:W-:Y:S01]  /*3700*/  IMAD R7, R119, UR13, RZ ;  /* 0x0000000d77077c24 */ /* 0x000fe2000f8e02ff */
[----:B------:R-:W-:Y:S02]  /*3710*/  IADD3 R6, P1, P0, R5, R6, R83 ;  /* 0x0000000605067210 */ /* 0x000fe4000783e053 */
[----:B------:R-:W-:Y:S02]  /*3720*/  SHF.R.S32.HI R5, RZ, 0x1f, R5 ;  /* 0x0000001fff057819 */ /* 0x000fe40000011405 */
[----:B------:R-:W-:Y:S02]  /*3730*/  IADD3 R117, R79, UR33, RZ ;  /* 0x000000214f757c10 */ /* 0x000fe4000fffe0ff */
[----:B------:R-:W-:Y:S02]  /*3740*/  IADD3.X R5, R5, R9, R57, P1, P0 ;  /* 0x0000000905057210 */ /* 0x000fe40000fe0439 */
[----:B------:R-:W-:Y:S01]  /*3750*/  SHF.R.S32.HI R11, RZ, 0x1f, R8 ;  /* 0x0000001fff0b7819 */ /* 0x000fe20000011408 */
[----:B------:R-:W-:Y:S01]  /*3760*/  IMAD R9, R117, UR13, RZ ;  /* 0x0000000d75097c24 */ /* 0x000fe2000f8e02ff */
[----:B------:R-:W-:Y:S02]  /*3770*/  IADD3 R8, P1, P0, R7, R8, R80 ;  /* 0x0000000807087210 */ /* 0x000fe4000783e050 */
[----:B------:R-:W-:Y:S02]  /*3780*/  SHF.R.S32.HI R7, RZ, 0x1f, R7 ;  /* 0x0000001fff077819 */ /* 0x000fe40000011407 */
[----:B------:R-:W-:Y:S01]  /*3790*/  IADD3 R116, R75, UR23, RZ ;  /* 0x000000174b747c10 */ /* 0x000fe2000fffe0ff */
[----:B------:R-:W-:Y:S01]  /*37a0*/  USHF.R.S32.HI UR23, URZ, 0x1f, UR28 ;  /* 0x0000001f3f177899 */ /* 0x000fe2000801141c */
[----:B------:R-:W-:Y:S01]  /*37b0*/  IADD3 R115, R76, UR33, RZ ;  /* 0x000000214c737c10 */ /* 0x000fe2000fffe0ff */
[----:B------:R-:W-:Y:S01]  /*37c0*/  UIMAD.WIDE.U32 UR32, UR37, UR6, URZ ;  /* 0x00000006252072a5 */ /* 0x000fe2000f8e003f */
[----:B------:R-:W-:Y:S01]  /*37d0*/  IADD3.X R7, R7, R11, R97, P1, P0 ;  /* 0x0000000b07077210 */ /* 0x000fe20000fe0461 */
[----:B------:R-:W-:Y:S01]  /*37e0*/  IMAD R12, R116, UR12, RZ ;  /* 0x0000000c740c7c24 */ /* 0x000fe2000f8e02ff */
[----:B------:R-:W-:Y:S01]  /*37f0*/  SHF.R.S32.HI R15, RZ, 0x1f, R10 ;  /* 0x0000001fff0f7819 */ /* 0x000fe2000001140a */
[----:B------:R-:W-:Y:S01]  /*3800*/  IMAD R11, R115, UR13, RZ ;  /* 0x0000000d730b7c24 */ /* 0x000fe2000f8e02ff */
[----:B------:R-:W-:Y:S02]  /*3810*/  IADD3 R10, P1, P0, R9, R10, R77 ;  /* 0x0000000a090a7210 */ /* 0x000fe4000783e04d */
[----:B------:R-:W-:Y:S04]  /*3820*/  SHF.R.S32.HI R9, RZ, 0x1f, R9 ;  /* 0x0000001fff097819 */ /* 0x000fe80000011409 */
[----:B------:R-:W-:Y:S02]  /*3830*/  IADD3.X R9, R9, R15, R96, P1, P0 ;  /* 0x0000000f09097210 */ /* 0x000fe40000fe0460 */
[----:B------:R-:W-:Y:S02]  /*3840*/  SHF.R.S32.HI R15, RZ, 0x1f, R12 ;  /* 0x0000001fff0f7819 */ /* 0x000fe4000001140c */
[----:B------:R-:W-:Y:S02]  /*3850*/  IADD3 R12, P1, P0, R11, R12, R74 ;  /* 0x0000000c0b0c7210 */ /* 0x000fe4000783e04a */
[----:B------:R-:W-:Y:S04]  /*3860*/  SHF.R.S32.HI R11, RZ, 0x1f, R11 ;  /* 0x0000001fff0b7819 */ /* 0x000fe8000001140b */
[----:B------:R-:W-:Y:S01]  /*3870*/  IADD3.X R11, R11, R15, R95, P1, P0 ;  /* 0x0000000f0b0b7210 */ /* 0x000fe20000fe045f */
[----:B------:R-:W-:Y:S01]  /*3880*/  IMAD R15, R16, UR13, RZ ;  /* 0x0000000d100f7c24 */ /* 0x000fe2000f8e02ff */
[C---:B------:R-:W-:Y:S02]  /*3890*/  ISETP.GE.AND P1, PT, R13.reuse, UR26, PT ;  /* 0x0000001a0d007c0c */ /* 0x040fe4000bf26270 */
[C---:B------:R-:W-:Y:S02]  /*38a0*/  ISETP.GE.AND P0, PT, R14.reuse, UR8, PT ;  /* 0x000000080e007c0c */ /* 0x040fe4000bf06270 */
[----:B------:R-:W-:Y:S02]  /*38b0*/  ISETP.GT.AND P4, PT, R13, -0x1, !P1 ;  /* 0xffffffff0d00780c */ /* 0x000fe40004f84270 */
[----:B------:R-:W-:Y:S02]  /*38c0*/  SHF.R.S32.HI R13, RZ, 0x1f, R15 ;  /* 0x0000001fff0d7819 */ /* 0x000fe4000001140f */
[----:B------:R-:W-:Y:S02]  /*38d0*/  ISETP.GT.AND P3, PT, R14, -0x1, !P0 ;  /* 0xffffffff0e00780c */ /* 0x000fe40004764270 */
[----:B------:R-:W-:Y:S02]  /*38e0*/  SHF.R.S32.HI R14, RZ, 0x1f, R34 ;  /* 0x0000001fff0e7819 */ /* 0x000fe40000011422 */
[----:B------:R-:W-:Y:S04]  /*38f0*/  IADD3 R15, P1, P0, R15, R34, R71 ;  /* 0x000000220f0f7210 */ /* 0x000fe8000783e047 */
[----:B------:R-:W-:Y:S02]  /*3900*/  IADD3.X R13, R13, R14, R94, P1, P0 ;  /* 0x0000000e0d0d7210 */ /* 0x000fe40000fe045e */
[C---:B------:R-:W-:Y:S04]  /*3910*/  ISETP.GE.AND P0, PT, R123.reuse, UR26, PT ;  /* 0x0000001a7b007c0c */ /* 0x040fe8000bf06270 */
[----:B------:R-:W-:Y:S02]  /*3920*/  ISETP.GT.AND P2, PT, R123, -0x1, !P0 ;  /* 0xffffffff7b00780c */ /* 0x000fe40004744270 */
[----:B------:R-:W-:Y:S04]  /*3930*/  ISETP.LT.AND P0, PT, R93, UR9, P4 ;  /* 0x000000095d007c0c */ /* 0x000fe8000a701270 */
[----:B------:R-:W-:Y:S02]  /*3940*/  PLOP3.LUT P3, PT, P5, P0, P3, 0x80, 0x0 ;  /* 0x000000000000781c */ /* 0x000fe40002f61030 */
[C---:B------:R-:W-:Y:S02]  /*3950*/  ISETP.GE.AND P0, PT, R124.reuse, UR8, PT ;  /* 0x000000087c007c0c */ /* 0x040fe4000bf06270 */
[----:B------:R-:W-:Y:S02]  /*3960*/  P2R R14, PR, RZ, 0x8 ;  /* 0x00000008ff0e7803 */ /* 0x000fe40000000000 */
[----:B------:R-:W-:Y:S02]  /*3970*/  ISETP.GT.AND P1, PT, R124, -0x1, !P0 ;  /* 0xffffffff7c00780c */ /* 0x000fe40004724270 */
[----:B------:R-:W-:Y:S04]  /*3980*/  ISETP.LT.AND P0, PT, R86, UR9, P2 ;  /* 0x0000000956007c0c */ /* 0x000fe80009701270 */
[----:B------:R-:W-:Y:S02]  /*3990*/  PLOP3.LUT P1, PT, P5, P0, P1, 0x80, 0x0 ;  /* 0x000000000000781c */ /* 0x000fe40002f21010 */
[C---:B------:R-:W-:Y:S02]  /*39a0*/  ISETP.GE.AND P0, PT, R121.reuse, UR26, PT ;  /* 0x0000001a79007c0c */ /* 0x040fe4000bf06270 */
[----:B------:R-:W-:Y:S02]  /*39b0*/  P2R R34, PR, RZ, 0x2 ;  /* 0x00000002ff227803 */ /* 0x000fe40000000000 */
[----:B------:R-:W-:Y:S02]  /*39c0*/  ISETP.GT.AND P2, PT, R121, -0x1, !P0 ;  /* 0xffffffff7900780c */ /* 0x000fe40004744270 */
[C---:B------:R-:W-:Y:S04]  /*39d0*/  ISETP.GE.AND P0, PT, R122.reuse, UR8, PT ;  /* 0x000000087a007c0c */ /* 0x040fe8000bf06270 */
[----:B------:R-:W-:Y:S02]  /*39e0*/  ISETP.GT.AND P1, PT, R122, -0x1, !P0 ;  /* 0xffffffff7a00780c */ /* 0x000fe40004724270 */
[----:B------:R-:W-:Y:S04]  /*39f0*/  ISETP.LT.AND P0, PT, R83, UR9, P2 ;  /* 0x0000000953007c0c */ /* 0x000fe80009701270 */
[----:B------:R-:W-:Y:S02]  /*3a00*/  PLOP3.LUT P1, PT, P5, P0, P1, 0x80, 0x0 ;  /* 0x000000000000781c */ /* 0x000fe40002f21010 */
[C---:B------:R-:W-:Y:S04]  /*3a10*/  ISETP.GE.AND P0, PT, R119.reuse, UR26, PT ;  /* 0x0000001a77007c0c */ /* 0x040fe8000bf06270 */
[----:B------:R-:W-:Y:S02]  /*3a20*/  ISETP.GT.AND P2, PT, R119, -0x1, !P0 ;  /* 0xffffffff7700780c */ /* 0x000fe40004744270 */
[C---:B------:R-:W-:Y:S02]  /*3a30*/  ISETP.GE.AND P0, PT, R120.reuse, UR8, PT ;  /* 0x0000000878007c0c */ /* 0x040fe4000bf06270 */
[----:B------:R-:W-:Y:S02]  /*3a40*/  P2R R119, PR, RZ, 0x2 ;  /* 0x00000002ff777803 */ /* 0x000fe40000000000 */
[----:B------:R-:W-:Y:S02]  /*3a50*/  ISETP.GT.AND P1, PT, R120, -0x1, !P0 ;  /* 0xffffffff7800780c */ /* 0x000fe40004724270 */
[----:B------:R-:W-:Y:S04]  /*3a60*/  ISETP.LT.AND P0, PT, R80, UR9, P2 ;  /* 0x0000000950007c0c */ /* 0x000fe80009701270 */
[----:B------:R-:W-:Y:S02]  /*3a70*/  PLOP3.LUT P3, PT, P5, P0, P1, 0x80, 0x0 ;  /* 0x000000000000781c */ /* 0x000fe40002f61010 */
[C---:B------:R-:W-:Y:S04]  /*3a80*/  ISETP.GE.AND P0, PT, R117.reuse, UR26, PT ;  /* 0x0000001a75007c0c */ /* 0x040fe8000bf06270 */
[----:B------:R-:W-:Y:S02]  /*3a90*/  ISETP.GT.AND P2, PT, R117, -0x1, !P0 ;  /* 0xffffffff7500780c */ /* 0x000fe40004744270 */
[C---:B------:R-:W-:Y:S04]  /*3aa0*/  ISETP.GE.AND P0, PT, R118.reuse, UR8, PT ;  /* 0x0000000876007c0c */ /* 0x040fe8000bf06270 */
        /* <DEDUP_REMOVED lines=13> */
[----:B------:R-:W-:Y:S02]  /*3b80*/  ISETP.LT.AND P0, PT, R71, UR9, P2 ;  /* 0x0000000947007c0c */ /* 0x000fe40009701270 */
[----:B------:R-:W-:Y:S02]  /*3b90*/  ISETP.NE.AND P2, PT, R14, RZ, PT ;  /* 0x000000ff0e00720c */ /* 0x000fe40003f45270 */
[----:B------:R-:W-:Y:S02]  /*3ba0*/  PLOP3.LUT P1, PT, P5, P0, P1, 0x80, 0x0 ;  /* 0x000000000000781c */ /* 0x000fe40002f21010 */
[----:B------:R-:W-:Y:S02]  /*3bb0*/  IADD3 R2, P0, R2, UR28, RZ ;  /* 0x0000001c02027c10 */ /* 0x000fe4000ff1e0ff */
[----:B------:R-:W-:Y:S02]  /*3bc0*/  ISETP.NE.AND P5, PT, R119, RZ, PT ;  /* 0x000000ff7700720c */ /* 0x000fe40003fa5270 */
[----:B------:R-:W-:Y:S02]  /*3bd0*/  IADD3.X R0, R0, UR23, RZ, P0, !PT ;  /* 0x0000001700007c10 */ /* 0x000fe400087fe4ff */
[C---:B------:R-:W-:Y:S04]  /*3be0*/  LEA R116, P0, R2.reuse, UR10, 0x1 ;  /* 0x0000000a02747c11 */ /* 0x040fe8000f8008ff */
[----:B------:R-:W-:Y:S02]  /*3bf0*/  LEA.HI.X R117, R2, UR11, R0, 0x1, P0 ;  /* 0x0000000b02757c11 */ /* 0x000fe400080f0c00 */
[----:B------:R-:W-:Y:S02]  /*3c00*/  IADD3 R4, P0, R4, UR28, RZ ;  /* 0x0000001c04047c10 */ /* 0x000fe4000ff1e0ff */
[----:B------:R-:W-:Y:S02]  /*3c10*/  IADD3 R0, R91, UR34, RZ ;  /* 0x000000225b007c10 */ /* 0x000fe4000fffe0ff */
[----:B------:R-:W-:Y:S02]  /*3c20*/  IADD3.X R3, R3, UR23, RZ, P0, !PT ;  /* 0x0000001703037c10 */ /* 0x000fe400087fe4ff */
[C---:B------:R-:W-:Y:S04]  /*3c30*/  LEA R2, P0, R4.reuse, UR10, 0x1 ;  /* 0x0000000a04027c11 */ /* 0x040fe8000f8008ff */
[----:B------:R-:W-:Y:S02]  /*3c40*/  LEA.HI.X R3, R4, UR11, R3, 0x1, P0 ;  /* 0x0000000b04037c11 */ /* 0x000fe400080f0c03 */
[----:B------:R-:W-:Y:S04]  /*3c50*/  IADD3 R6, P0, R6, UR28, RZ ;  /* 0x0000001c06067c10 */ /* 0x000fe8000ff1e0ff */
        /* <DEDUP_REMOVED lines=15> */
[----:B------:R-:W-:Y:S01]  /*3d50*/  IADD3 R15, P0, R15, UR28, RZ ;  /* 0x0000001c0f0f7c10 */ /* 0x000fe2000ff1e0ff */
[----:B------:R-:W-:Y:S01]  /*3d60*/  UMOV UR28, UR34 ;  /* 0x00000022001c7c82 */ /* 0x000fe20008000000 */
[----:B------:R-:W-:Y:S02]  /*3d70*/  @UP0 UIADD3 UR34, UR34, 0x3800, URZ ;  /* 0x0000380022220890 */ /* 0x000fe4000fffe03f */
[----:B------:R-:W-:Y:S01]  /*3d80*/  IADD3.X R13, R13, UR23, RZ, P0, !PT ;  /* 0x000000170d0d7c10 */ /* 0x000fe200087fe4ff */
[----:B------:R-:W-:Y:S01]  /*3d90*/  @UP2 UMOV UR23, UR33 ;  /* 0x0000002100172c82 */ /* 0x000fe20008000000 */
[C---:B------:R-:W-:Y:S01]  /*3da0*/  LEA R12, P0, R15.reuse, UR10, 0x1 ;  /* 0x0000000a0f0c7c11 */ /* 0x040fe2000f8008ff */
[----:B------:R-:W-:Y:S02]  /*3db0*/  @UP2 USHF.R.U32.HI UR36, URZ, UR7, UR23 ;  /* 0x000000073f242299 */ /* 0x000fe40008011617 */
[----:B------:R-:W-:Y:S01]  /*3dc0*/  @!UP0 UIADD3 UR34, UR28, -0xa800, URZ ;  /* 0xffff58001c228890 */ /* 0x000fe2000fffe03f */
[----:B------:R-:W-:Y:S01]  /*3dd0*/  LEA.HI.X R13, R15, UR11, R13, 0x1, P0 ;  /* 0x0000000b0f0d7c11 */ /* 0x000fe200080f0c0d */
[----:B------:R-:W-:Y:S01]  /*3de0*/  UIADD3 UR23, -UR36, URZ, URZ ;  /* 0x0000003f24177290 */ /* 0x000fe2000fffe13f */
[----:B------:R-:W-:Y:S02]  /*3df0*/  ISETP.NE.AND P0, PT, R34, RZ, PT ;  /* 0x000000ff2200720c */ /* 0x000fe40003f05270 */
[----:B------:R-:W1:Y:S01]  /*3e00*/  LDS R34, [R56+0x80] ;  /* 0x0000800038227984 */ /* 0x000e620000000800 */
[----:B------:R-:W-:Y:S03]  /*3e10*/  UIMAD UR23, UR24, UR23, UR37 ;  /* 0x00000017181772a4 */ /* 0x000fe6000f8e0225 */
[----:B------:R-:W-:Y:S01]  /*3e20*/  @!PT LDS RZ, [RZ] ;  /* 0x00000000fffff984 */ /* 0x000fe20000000800 */
[----:B------:R-:W-:Y:S01]  /*3e30*/  @!PT LDS RZ, [RZ] ;  /* 0x00000000fffff984 */ /* 0x000fe20000000800 */
[----:B------:R-:W-:Y:S01]  /*3e40*/  @!PT LDS RZ, [RZ] ;  /* 0x00000000fffff984 */ /* 0x000fe20000000800 */
[----:B------:R2:W-:Y:S01]  /*3e50*/  LDGSTS.E.BYPASS.LTC128B.128 [R0+0x800], desc[UR40][R116.64], P2 ;  /* 0x0080000074007fae */ /* 0x0005e20009101d68 */
[----:B------:R-:W-:Y:S01]  /*3e60*/  ISETP.NE.AND P2, PT, R63, 0x1, PT ;  /* 0x000000013f00780c */ /* 0x000fe20003f45270 */
[----:B------:R-:W-:Y:S02]  /*3e70*/  UIMAD.WIDE.U32 UR42, UR23, UR22, URZ ;  /* 0x00000016172a72a5 */ /* 0x000fe4000f8e003f */
[----:B------:R-:W-:Y:S02]  /*3e80*/  UMOV UR33, UR23 ;  /* 0x0000001700217c82 */ /* 0x000fe40008000000 */
[----:B------:R-:W-:Y:S01]  /*3e90*/  @UP1 USHF.R.U32.HI UR33, URZ, UR21, UR43 ;  /* 0x000000153f211299 */ /* 0x000fe2000801162b */
[----:B------:R3:W-:Y:S03]  /*3ea0*/  LDGSTS.E.BYPASS.LTC128B.128 [R0+0x1000], desc[UR40][R2.64], P0 ;  /* 0x0100000002007fae */ /* 0x0007e60008101d68 */
[----:B------:R-:W-:Y:S01]  /*3eb0*/  UIADD3 UR32, -UR33, URZ, URZ ;  /* 0x0000003f21207290 */ /* 0x000fe2000fffe13f */
[----:B------:R-:W-:Y:S01]  /*3ec0*/  LDGSTS.E.BYPASS.LTC128B.128 [R0+0x1800], desc[UR40][R4.64], P5 ;  /* 0x0180000004007fae */ /* 0x000fe2000a901d68 */
[----:B------:R-:W-:Y:S01]  /*3ed0*/  ISETP.NE.AND P5, PT, R108, RZ, PT ;  /* 0x000000ff6c00720c */ /* 0x000fe20003fa5270 */
[----:B------:R-:W-:Y:S02]  /*3ee0*/  ULEA UR33, UR33, -UR19, 0x3 ;  /* 0x8000001321217291 */ /* 0x000fe4000f8e183f */
[----:B------:R-:W-:Y:S01]  /*3ef0*/  LDGSTS.E.BYPASS.LTC128B.128 [R0+0x2000], desc[UR40][R6.64], P3 ;  /* 0x0200000006007fae */ /* 0x000fe20009901d68 */
[C---:B------:R-:W-:Y:S01]  /*3f00*/  ISETP.NE.AND P3, PT, R64.reuse, 0x3, PT ;  /* 0x000000034000780c */ /* 0x040fe20003f65270 */
[----:B------:R-:W-:Y:S02]  /*3f10*/  UIMAD UR23, UR20, UR32, UR23 ;  /* 0x00000020141772a4 */ /* 0x000fe4000f8e0217 */
[----:B------:R-:W-:Y:S02]  /*3f20*/  LDGSTS.E.BYPASS.LTC128B.128 [R0+0x2800], desc[UR40][R8.64], P6 ;  /* 0x0280000008007fae */ /* 0x000fe4000b101d68 */
[----:B------:R-:W-:Y:S02]  /*3f30*/  ULEA UR23, UR23, -UR18, 0x3 ;  /* 0x8000001217177291 */ /* 0x000fe4000f8e183f */
[----:B------:R-:W-:Y:S04]  /*3f40*/  LDGSTS.E.BYPASS.LTC128B.128 [R0+0x3000], desc[UR40][R10.64], P4 ;  /* 0x030000000a007fae */ /* 0x000fe8000a101d68 */
[----:B------:R4:W-:Y:S01]  /*3f50*/  LDGSTS.E.BYPASS.LTC128B.128 [R0+0x3800], desc[UR40][R12.64], P1 ;  /* 0x038000000c007fae */ /* 0x0009e20008901d68 */
[----:B--2---:R-:W-:Y:S01]  /*3f60*/  IMAD R116, R65, R104, UR39 ;  /* 0x0000002741747e24 */ /* 0x004fe2000f8e0268 */
[----:B------:R-:W-:Y:S02]  /*3f70*/  @P3 IADD3 R64, R64, 0x1, RZ ;  /* 0x0000000140403810 */ /* 0x000fe40007ffe0ff */
[----:B------:R-:W2:Y:S01]  /*3f80*/  LDS R39, [R56+0x100] ;  /* 0x0001000038277984 */ /* 0x000ea20000000800 */
[----:B------:R-:W-:Y:S01]  /*3f90*/  @!P3 MOV R64, RZ ;  /* 0x000000ff0040b202 */ /* 0x000fe20000000f00 */
[----:B---3--:R-:W-:Y:S02]  /*3fa0*/  @P2 IMAD.HI.U32 R2, R116, R103, RZ ;  /* 0x0000006774022227 */ /* 0x008fe400078e00ff */
[----:B------:R-:W0:Y:S01]  /*3fb0*/  LDGDEPBAR ;  /* 0x00000000000079af */ /* 0x000e220000000000 */
[----:B------:R-:W-:Y:S02]  /*3fc0*/  MOV R115, R116 ;  /* 0x0000007400737202 */ /* 0x000fe40000000f00 */
[----:B------:R-:W-:Y:S02]  /*3fd0*/  @P2 SHF.R.U32.HI R115, RZ, R102, R2 ;  /* 0x00000066ff732219 */ /* 0x000fe40000011602 */
[----:B------:R-:W-:Y:S02]  /*3fe0*/  ISETP.NE.AND P2, PT, R62, 0x1, PT ;  /* 0x000000013e00780c */ /* 0x000fe40003f45270 */
[----:B------:R-:W-:Y:S05]  /*3ff0*/  IADD3 R2, -R115, RZ, RZ ;  /* 0x000000ff73027210 */ /* 0x000fea0007ffe1ff */
[----:B------:R-:W-:Y:S05]  /*4000*/  IMAD R116, R63, R2, R116 ;  /* 0x000000023f747224 */ /* 0x000fea00078e0274 */
[----:B------:R-:W-:Y:S01]  /*4010*/  MOV R117, R116 ;  /* 0x0000007400757202 */ /* 0x000fe20000000f00 */
[-C--:B----4-:R-:W-:Y:S01]  /*4020*/  HFMA2.MMA R0, R17, R18.reuse, RZ ;  /* 0x0000001211007235 */ /* 0x090fe200000000ff */
[----:B------:R-:W-:Y:S01]  /*4030*/  @P2 IMAD.HI.U32 R2, R116, R58, RZ ;  /* 0x0000003a74022227 */ /* 0x000fe200078e00ff */
[----:B------:R-:W3:Y:S05]  /*4040*/  LDS R17, [R56+0x180] ;  /* 0x0001800038117984 */ /* 0x000eea0000000800 */
[----:B------:R-:W-:Y:S02]  /*4050*/  @P2 SHF.R.U32.HI R117, RZ, R59, R2 ;  /* 0x0000003bff752219 */ /* 0x000fe40000011602 */
[----:B------:R-:W-:Y:S02]  /*4060*/  MOV R2, R109 ;  /* 0x0000006d00027202 */ /* 0x000fe40000000f00 */
[----:B------:R-:W-:Y:S02]  /*4070*/  IADD3 R3, -R117, RZ, RZ ;  /* 0x000000ff75037210 */ /* 0x000fe40007ffe1ff */
[----:B------:R-:W-:Y:S02]  /*4080*/  @P3 IADD3 R109, R109, 0x3800, RZ ;  /* 0x000038006d6d3810 */ /* 0x000fe40007ffe0ff */
[----:B------:R-:W-:Y:S01]  /*4090*/  @!P3 IADD3 R109, R2, -0xa800, RZ ;  /* 0xffff5800026db810 */ /* 0x000fe20007ffe0ff */
[-C--:B------:R-:W-:Y:S02]  /*40a0*/  HFMA2 R2, R19, R18.reuse, RZ.H0_H0 ;  /* 0x0000001213027231 */ /* 0x080fe400000400ff */
[----:B------:R-:W-:Y:S01]  /*40b0*/  IMAD R116, R62, R3, R116 ;  /* 0x000000033e747224 */ /* 0x000fe200078e0274 */
[-C--:B------:R-:W-:Y:S01]  /*40c0*/  HFMA2.MMA R3, R20, R18.reuse, RZ ;  /* 0x0000001214037235 */ /* 0x080fe200000000ff */
[-C--:B------:R-:W-:Y:S01]  /*40d0*/  HFMA2 R4, R21, R18.reuse, RZ.H0_H0 ;  /* 0x0000001215047231 */ /* 0x080fe200000400ff */
        /* <DEDUP_REMOVED lines=10> */
[----:B------:R-:W-:Y:S01]  /*4180*/  HFMA2.MMA R15, R32, R18, RZ ;  /* 0x00000012200f7235 */ /* 0x000fe200000000ff */
[----:B------:R-:W-:Y:S02]  /*4190*/  HFMA2 R16, R33, R18, RZ.H0_H0 ;  /* 0x0000001221107231 */ /* 0x000fe400000400ff */
[----:B------:R-:W4:Y:S02]  /*41a0*/  LDS R18, [R56+0x200] ;  /* 0x0002000038127984 */ /* 0x000f240000000800 */
[----:B------:R-:W-:Y:S02]  /*41b0*/  IADD3 R118, R66, R109, RZ ;  /* 0x0000006d42767210 */ /* 0x000fe40007ffe0ff */
[----:B------:R-:W-:Y:S01]  /*41c0*/  SHF.L.U32 R116, R116, 0x3, RZ ;  /* 0x0000000374747819 */ /* 0x000fe200000006ff */
[-C--:B-1----:R-:W-:Y:S01]  /*41d0*/  HFMA2.MMA R0, R19, R34.reuse, R0 ;  /* 0x0000002213007235 */ /* 0x082fe20000000000 */
[-C--:B------:R-:W-:Y:S01]  /*41e0*/  HFMA2 R2, R20, R34.reuse, R2 ;  /* 0x0000002214027231 */ /* 0x080fe20000000002 */
[----:B------:R-:W1:Y:S01]  /*41f0*/  LDS R19, [R56+0x280] ;  /* 0x0002800038137984 */ /* 0x000e620000000800 */
[-C--:B------:R-:W-:Y:S01]  /*4200*/  HFMA2.MMA R3, R21, R34.reuse, R3 ;  /* 0x0000002215037235 */ /* 0x080fe20000000003 */
[-C--:B------:R-:W-:Y:S01]  /*4210*/  HFMA2 R4, R35, R34.reuse, R4 ;  /* 0x0000002223047231 */ /* 0x080fe20000000004 */
[-C--:B------:R-:W-:Y:S02]  /*4220*/  HFMA2.MMA R5, R23, R34.reuse, R5 ;  /* 0x0000002217057235 */ /* 0x080fe40000000005 */
[-C--:B------:R-:W-:Y:S01]  /*4230*/  HFMA2 R6, R24, R34.reuse, R6 ;  /* 0x0000002218067231 */ /* 0x080fe20000000006 */
[-C--:B------:R-:W-:Y:S02]  /*4240*/  HFMA2.MMA R7, R25, R34.reuse, R7 ;  /* 0x0000002219077235 */ /* 0x080fe40000000007 */
[-C--:B------:R-:W-:Y:S01]  /*4250*/  HFMA2 R8, R36, R34.reuse, R8 ;  /* 0x0000002224087231 */ /* 0x080fe20000000008 */
[-C--:B------:R-:W-:Y:S01]  /*4260*/  HFMA2.MMA R9, R27, R34.reuse, R9 ;  /* 0x000000221b097235 */ /* 0x080fe20000000009 */
[-C--:B------:R-:W-:Y:S01]  /*4270*/  HFMA2 R10, R28, R34.reuse, R10 ;  /* 0x000000221c0a7231 */ /* 0x080fe2000000000a */
[-C--:B------:R-:W-:Y:S02]  /*4280*/  HFMA2.MMA R11, R29, R34.reuse, R11 ;  /* 0x000000221d0b7235 */ /* 0x080fe4000000000b */
[-C--:B------:R-:W-:Y:S01]  /*4290*/  HFMA2 R12, R37, R34.reuse, R12 ;  /* 0x00000022250c7231 */ /* 0x080fe2000000000c */
[-C--:B------:R-:W-:Y:S02]  /*42a0*/  HFMA2.MMA R13, R31, R34.reuse, R13 ;  /* 0x000000221f0d7235 */ /* 0x080fe4000000000d */
[-C--:B------:R-:W-:Y:S01]  /*42b0*/  HFMA2 R14, R32, R34.reuse, R14 ;  /* 0x00000022200e7231 */ /* 0x080fe2000000000e */
[----:B------:R-:W-:Y:S01]  /*42c0*/  HFMA2.MMA R15, R33, R34, R15 ;  /* 0x00000022210f7235 */ /* 0x000fe2000000000f */
[----:B------:R-:W-:Y:S01]  /*42d0*/  HFMA2 R16, R38, R34, R16 ;  /* 0x0000002226107231 */ /* 0x000fe20000000010 */
[-C--:B--2---:R-:W-:Y:S02]  /*42e0*/  HFMA2.MMA R0, R20, R39.reuse, R0 ;  /* 0x0000002714007235 */ /* 0x084fe40000000000 */
[----:B------:R-:W2:Y:S01]  /*42f0*/  LDS R20, [R56+0x300] ;  /* 0x0003000038147984 */ /* 0x000ea20000000800 */
[-C--:B------:R-:W-:Y:S01]  /*4300*/  HFMA2 R2, R21, R39.reuse, R2 ;  /* 0x0000002715027231 */ /* 0x080fe20000000002 */
[-C--:B------:R-:W-:Y:S01]  /*4310*/  HFMA2.MMA R3, R35, R39.reuse, R3 ;  /* 0x0000002723037235 */ /* 0x080fe20000000003 */
        /* <DEDUP_REMOVED lines=11> */
[----:B------:R-:W-:Y:S01]  /*43d0*/  HFMA2.MMA R15, R38, R39, R15 ;  /* 0x00000027260f7235 */ /* 0x000fe2000000000f */
[----:B------:R-:W-:Y:S01]  /*43e0*/  HFMA2 R16, R43, R39, R16 ;  /* 0x000000272b107231 */ /* 0x000fe20000000010 */
[-C--:B---3--:R-:W-:Y:S01]  /*43f0*/  HFMA2.MMA R0, R22, R17.reuse, R0 ;  /* 0x0000001116007235 */ /* 0x088fe20000000000 */
        /* <DEDUP_REMOVED lines=15> */
[-C--:B----4-:R-:W-:Y:S01]  /*44f0*/  HFMA2.MMA R0, R23, R18.reuse, R0 ;  /* 0x0000001217007235 */ /* 0x090fe20000000000 */
[----:B------:R-:W3:Y:S02]  /*4500*/  LDS R17, [R56+0x380] ;  /* 0x0003800038117984 */ /* 0x000ee40000000800 */
        /* <DEDUP_REMOVED lines=15> */
[-C--:B-1----:R-:W-:Y:S01]  /*4600*/  HFMA2.MMA R0, R24, R19.reuse, R0 ;  /* 0x0000001318007235 */ /* 0x082fe20000000000 */
[----:B------:R-:W1:Y:S01]  /*4610*/  LDS R18, [R56+0x400] ;  /* 0x0004000038127984 */ /* 0x000e620000000800 */
[----:B------:R-:W-:Y:S04]  /*4620*/  DEPBAR.LE SB0, 0x2 ;  /* 0x000080800000791a */ /* 0x000fe80000000000 */
[----:B------:R-:W-:Y:S01]  /*4630*/  BAR.SYNC.DEFER_BLOCKING 0x0 ;  /* 0x0000000000007b1d */ /* 0x000fe20000010000 */
        /* <DEDUP_REMOVED lines=15> */
[-C--:B--2---:R-:W-:Y:S01]  /*4730*/  HFMA2.MMA R0, R26, R20.reuse, R0 ;  /* 0x000000141a007235 */ /* 0x084fe20000000000 */
[-C--:B------:R-:W-:Y:S01]  /*4740*/  HFMA2 R2, R27, R20.reuse, R2 ;  /* 0x000000141b027231 */ /* 0x080fe20000000002 */
[-C--:B------:R-:W-:Y:S01]  /*4750*/  HFMA2.MMA R3, R28, R20.reuse, R3 ;  /* 0x000000141c037235 */ /* 0x080fe20000000003 */
[-C--:B------:R-:W-:Y:S01]  /*4760*/  HFMA2 R4, R29, R20.reuse, R4 ;  /* 0x000000141d047231 */ /* 0x080fe20000000004 */
[-C--:B------:R-:W-:Y:S01]  /*4770*/  HFMA2.MMA R5, R30, R20.reuse, R5 ;  /* 0x000000141e057235 */ /* 0x080fe20000000005 */
[-C--:B------:R-:W-:Y:S01]  /*4780*/  HFMA2 R6, R31, R20.reuse, R6 ;  /* 0x000000141f067231 */ /* 0x080fe20000000006 */
[-C--:B------:R-:W-:Y:S01]  /*4790*/  HFMA2.MMA R7, R32, R20.reuse, R7 ;  /* 0x0000001420077235 */ /* 0x080fe20000000007 */
[-C--:B------:R-:W-:Y:S01]  /*47a0*/  HFMA2 R8, R33, R20.reuse, R8 ;  /* 0x0000001421087231 */ /* 0x080fe20000000008 */
[----:B------:R-:W-:Y:S01]  /*47b0*/  LDS R19, [R118+0x80] ;  /* 0x0000800076137984 */ /* 0x000fe20000000800 */
[-C--:B------:R-:W-:Y:S02]  /*47c0*/  HFMA2.MMA R9, R44, R20.reuse, R9 ;  /* 0x000000142c097235 */ /* 0x080fe40000000009 */
[-C--:B------:R-:W-:Y:S01]  /*47d0*/  HFMA2 R10, R45, R20.reuse, R10 ;  /* 0x000000142d0a7231 */ /* 0x080fe2000000000a */
[----:B------:R-:W-:Y:S01]  /*47e0*/  LDS R21, [R118+0x180] ;  /* 0x0001800076157984 */ /* 0x000fe20000000800 */
[-C--:B------:R-:W-:Y:S01]  /*47f0*/  HFMA2.MMA R11, R46, R20.reuse, R11 ;  /* 0x000000142e0b7235 */ /* 0x080fe2000000000b */
[-C--:B------:R-:W-:Y:S01]  /*4800*/  HFMA2 R12, R47, R20.reuse, R12 ;  /* 0x000000142f0c7231 */ /* 0x080fe2000000000c */
[-C--:B------:R-:W-:Y:S01]  /*4810*/  HFMA2.MMA R13, R50, R20.reuse, R13 ;  /* 0x00000014320d7235 */ /* 0x080fe2000000000d */
[----:B------:R-:W-:Y:S01]  /*4820*/  LDS R35, [R118+0x200] ;  /* 0x0002000076237984 */ /* 0x000fe20000000800 */
[-C--:B------:R-:W-:Y:S01]  /*4830*/  HFMA2 R14, R51, R20.reuse, R14 ;  /* 0x00000014330e7231 */ /* 0x080fe2000000000e */
[----:B------:R-:W-:Y:S02]  /*4840*/  HFMA2.MMA R15, R52, R20, R15 ;  /* 0x00000014340f7235 */ /* 0x000fe4000000000f */
[----:B------:R-:W-:Y:S02]  /*4850*/  LDS R40, [R118+0x280] ;  /* 0x0002800076287984 */ /* 0x000fe40000000800 */
[----:B------:R-:W-:Y:S01]  /*4860*/  HFMA2 R16, R53, R20, R16 ;  /* 0x0000001435107231 */ /* 0x000fe20000000010 */
[-C--:B---3--:R-:W-:Y:S01]  /*4870*/  HFMA2.MMA R0, R27, R17.reuse, R0 ;  /* 0x000000111b007235 */ /* 0x088fe20000000000 */
[----:B------:R-:W-:Y:S01]  /*4880*/  LDS R20, [R118+0x100] ;  /* 0x0001000076147984 */ /* 0x000fe20000000800 */
[-C--:B------:R-:W-:Y:S01]  /*4890*/  HFMA2 R2, R28, R17.reuse, R2 ;  /* 0x000000111c027231 */ /* 0x080fe20000000002 */
[-C--:B------:R-:W-:Y:S01]  /*48a0*/  HFMA2.MMA R3, R29, R17.reuse, R3 ;  /* 0x000000111d037235 */ /* 0x080fe20000000003 */
[-C--:B------:R-:W-:Y:S01]  /*48b0*/  HFMA2 R4, R37, R17.reuse, R4 ;  /* 0x0000001125047231 */ /* 0x080fe20000000004 */
[----:B------:R-:W-:Y:S01]  /*48c0*/  LDS R22, [R118+0x500] ;  /* 0x0005000076167984 */ /* 0x000fe20000000800 */
[-C--:B------:R-:W-:Y:S01]  /*48d0*/  HFMA2.MMA R5, R31, R17.reuse, R5 ;  /* 0x000000111f057235 */ /* 0x080fe20000000005 */
[-C--:B------:R-:W-:Y:S01]  /*48e0*/  HFMA2 R6, R32, R17.reuse, R6 ;  /* 0x0000001120067231 */ /* 0x080fe20000000006 */
[-C--:B------:R-:W-:Y:S01]  /*48f0*/  HFMA2.MMA R7, R33, R17.reuse, R7 ;  /* 0x0000001121077235 */ /* 0x080fe20000000007 */
[----:B------:R-:W-:Y:S01]  /*4900*/  LDS R23, [R118+0x580] ;  /* 0x0005800076177984 */ /* 0x000fe20000000800 */
[-C--:B------:R-:W-:Y:S01]  /*4910*/  HFMA2 R8, R38, R17.reuse, R8 ;  /* 0x0000001126087231 */ /* 0x080fe20000000008 */
[-C--:B------:R-:W-:Y:S02]  /*4920*/  HFMA2.MMA R9, R45, R17.reuse, R9 ;  /* 0x000000112d097235 */ /* 0x080fe40000000009 */
[----:B------:R-:W-:Y:S02]  /*4930*/  LDS R24, [R118+0x600] ;  /* 0x0006000076187984 */ /* 0x000fe40000000800 */
[-C--:B------:R-:W-:Y:S01]  /*4940*/  HFMA2 R10, R46, R17.reuse, R10 ;  /* 0x000000112e0a7231 */ /* 0x080fe2000000000a */
[-C--:B------:R-:W-:Y:S01]  /*4950*/  HFMA2.MMA R11, R47, R17.reuse, R11 ;  /* 0x000000112f0b7235 */ /* 0x080fe2000000000b */
[----:B------:R-:W-:Y:S01]  /*4960*/  LDS R25, [R118+0x680] ;  /* 0x0006800076197984 */ /* 0x000fe20000000800 */
[-C--:B------:R-:W-:Y:S01]  /*4970*/  HFMA2 R12, R48, R17.reuse, R12 ;  /* 0x00000011300c7231 */ /* 0x080fe2000000000c */
[-C--:B------:R-:W-:Y:S01]  /*4980*/  HFMA2.MMA R13, R51, R17.reuse, R13 ;  /* 0x00000011330d7235 */ /* 0x080fe2000000000d */
[-C--:B------:R-:W-:Y:S01]  /*4990*/  HFMA2 R14, R52, R17.reuse, R14 ;  /* 0x00000011340e7231 */ /* 0x080fe2000000000e */
[----:B------:R-:W-:Y:S01]  /*49a0*/  LDS R36, [R118+0x700] ;  /* 0x0007000076247984 */ /* 0x000fe20000000800 */
[----:B------:R-:W-:Y:S01]  /*49b0*/  HFMA2.MMA R15, R53, R17, R15 ;  /* 0x00000011350f7235 */ /* 0x000fe2000000000f */
[----:B------:R-:W-:Y:S01]  /*49c0*/  HFMA2 R16, R54, R17, R16 ;  /* 0x0000001136107231 */ /* 0x000fe20000000010 */
[-C--:B-1----:R-:W-:Y:S01]  /*49d0*/  HFMA2.MMA R0, R28, R18.reuse, R0 ;  /* 0x000000121c007235 */ /* 0x082fe20000000000 */
[----:B------:R-:W-:Y:S01]  /*49e0*/  LDS R17, [R118] ;  /* 0x0000000076117984 */ /* 0x000fe20000000800 */
        /* <DEDUP_REMOVED lines=18> */
[----:B------:R-:W-:Y:S01]  /*4b10*/  HFMA2.MMA R15, R54, R18, R15 ;  /* 0x00000012360f7235 */ /* 0x000fe2000000000f */
[----:B------:R-:W-:Y:S01]  /*4b20*/  LDS R27, [R118+0xa80] ;  /* 0x000a8000761b7984 */ /* 0x000fe20000000800 */
[----:B------:R-:W-:Y:S01]  /*4b30*/  HFMA2 R16, R55, R18, R16 ;  /* 0x0000001237107231 */ /* 0x000fe20000000010 */
[----:B------:R-:W-:Y:S02]  /*4b40*/  LOP3.LUT R34, R65, 0x3, RZ, 0xc0, !PT ;  /* 0x0000000341227812 */ /* 0x000fe400078ec0ff */
[----:B------:R-:W-:Y:S03]  /*4b50*/  LDS R18, [R56] ;  /* 0x0000000038127984 */ /* 0x000fe60000000800 */
[----:B------:R-:W-:Y:S01]  /*4b60*/  IMAD R34, R34, R101, 0x800 ;  /* 0x0000080022227424 */ /* 0x000fe200078e0265 */
[----:B------:R-:W-:Y:S04]  /*4b70*/  LDS R31, [R118+0xf80] ;  /* 0x000f8000761f7984 */ /* 0x000fe80000000800 */
[----:B------:R-:W-:Y:S01]  /*4b80*/  LDS R45, [R118+0x1480] ;  /* 0x00148000762d7984 */ /* 0x000fe20000000800 */
[----:B------:R-:W-:Y:S03]  /*4b90*/  IADD3 R39, R107, R34, RZ ;  /* 0x000000226b277210 */ /* 0x000fe60007ffe0ff */
[----:B------:R-:W-:Y:S04]  /*4ba0*/  LDS R51, [R118+0x1980] ;  /* 0x0019800076337984 */ /* 0x000fe80000000800 */
        /* <DEDUP_REMOVED lines=16> */
[----:B------:R1:W-:Y:S04]  /*4cb0*/  STS [R39+0x980], R12 ;  /* 0x0009800c27007388 */ /* 0x0003e80000000800 */
[----:B------:R-:W-:Y:S04]  /*4cc0*/  STS [R39], R0 ;  /* 0x0000000027007388 */ /* 0x000fe80000000800 */
[----:B------:R2:W-:Y:S04]  /*4cd0*/  STS [R39+0x80], R2 ;  /* 0x0000800227007388 */ /* 0x0005e80000000800 */
[----:B------:R3:W-:Y:S04]  /*4ce0*/  STS [R39+0x100], R3 ;  /* 0x0001000327007388 */ /* 0x0007e80000000800 */
[----:B------:R-:W-:Y:S04]  /*4cf0*/  STS [R39+0x180], R4 ;  /* 0x0001800427007388 */ /* 0x000fe80000000800 */
[----:B------:R-:W-:Y:S04]  /*4d00*/  STS [R39+0x400], R5 ;  /* 0x0004000527007388 */ /* 0x000fe80000000800 */
[----:B------:R-:W-:Y:S01]  /*4d10*/  STS [R39+0x480], R6 ;  /* 0x0004800627007388 */ /* 0x000fe20000000800 */
[----:B-1----:R-:W-:Y:S03]  /*4d20*/  IADD3 R12, R106, UR38, R34 ;  /* 0x000000266a0c7c10 */ /* 0x002fe6000fffe022 */
[----:B------:R-:W-:Y:S04]  /*4d30*/  STS [R39+0x500], R7 ;  /* 0x0005000727007388 */ /* 0x000fe80000000800 */
[----:B------:R-:W-:Y:S01]  /*4d40*/  STS [R39+0x580], R8 ;  /* 0x0005800827007388 */ /* 0x000fe20000000800 */
[----:B--2---:R-:W-:Y:S03]  /*4d50*/  IMAD R2, R115, UR31, RZ ;  /* 0x0000001f73027c24 */ /* 0x004fe6000f8e02ff */
[----:B------:R-:W-:Y:S01]  /*4d60*/  STS [R39+0x800], R9 ;  /* 0x0008000927007388 */ /* 0x000fe20000000800 */
[-C--:B---3--:R-:W-:Y:S03]  /*4d70*/  IADD3 R3, R70, R116.reuse, RZ ;  /* 0x0000007446037210 */ /* 0x088fe60007ffe0ff */
[----:B------:R1:W-:Y:S01]  /*4d80*/  STS [R39+0x880], R10 ;  /* 0x0008800a27007388 */ /* 0x0003e20000000800 */
[----:B------:R-:W-:Y:S03]  /*4d90*/  ISETP.GE.AND P0, PT, R3, UR30, PT ;  /* 0x0000001e03007c0c */ /* 0x000fe6000bf06270 */
[----:B------:R-:W-:Y:S04]  /*4da0*/  STS [R39+0x900], R11 ;  /* 0x0009000b27007388 */ /* 0x000fe80000000800 */
[----:B------:R-:W-:Y:S04]  /*4db0*/  STS [R39+0xc00], R13 ;  /* 0x000c000d27007388 */ /* 0x000fe80000000800 */
[----:B------:R-:W-:Y:S04]  /*4dc0*/  STS [R39+0xc80], R14 ;  /* 0x000c800e27007388 */ /* 0x000fe80000000800 */
[----:B------:R-:W-:Y:S04]  /*4dd0*/  STS [R39+0xd00], R15 ;  /* 0x000d000f27007388 */ /* 0x000fe80000000800 */
[----:B------:R2:W-:Y:S01]  /*4de0*/  STS [R39+0xd80], R16 ;  /* 0x000d801027007388 */ /* 0x0005e20000000800 */
[----:B------:R-:W-:Y:S01]  /*4df0*/  BAR.SYNC.DEFER_BLOCKING 0x0 ;  /* 0x0000000000007b1d */ /* 0x000fe20000010000 */
[----:B-1----:R-:W-:Y:S04]  /*4e00*/  IADD3 R10, R69, R116, RZ ;  /* 0x00000074450a7210 */ /* 0x002fe80007ffe0ff */
[----:B------:R-:W-:Y:S02]  /*4e10*/  ISETP.GE.AND P2, PT, R10, UR30, PT ;  /* 0x0000001e0a007c0c */ /* 0x000fe4000bf46270 */
[----:B--2---:R-:W-:Y:S01]  /*4e20*/  SHF.L.U32 R16, R117, 0x3, RZ ;  /* 0x0000000375107819 */ /* 0x004fe200000006ff */
[----:B------:R-:W1:Y:S03]  /*4e30*/  LDS.128 R4, [R12] ;  /* 0x000000000c047984 */ /* 0x000e660000000c00 */
[-C--:B------:R-:W-:Y:S02]  /*4e40*/  IADD3 R0, R105, R16.reuse, RZ ;  /* 0x0000001069007210 */ /* 0x080fe40007ffe0ff */
[-C--:B------:R-:W-:Y:S02]  /*4e50*/  IADD3 R39, R114, R16.reuse, RZ ;  /* 0x0000001072277210 */ /* 0x080fe40007ffe0ff */
[C---:B------:R-:W-:Y:S01]  /*4e60*/  ISETP.LT.AND P0, PT, R0.reuse, UR17, !P0 ;  /* 0x0000001100007c0c */ /* 0x040fe2000c701270 */
[--C-:B------:R-:W-:Y:S01]  /*4e70*/  IMAD R120, R0, UR29, R2.reuse ;  /* 0x0000001d00787c24 */ /* 0x100fe2000f8e0202 */
[----:B------:R-:W-:Y:S01]  /*4e80*/  IADD3 R34, R113, R16, RZ ;  /* 0x0000001071227210 */ /* 0x000fe20007ffe0ff */
[--C-:B------:R-:W-:Y:S01]  /*4e90*/  IMAD R118, R39, UR29, R2.reuse ;  /* 0x0000001d27767c24 */ /* 0x100fe2000f8e0202 */
[----:B------:R-:W-:Y:S02]  /*4ea0*/  ISETP.LT.AND P0, PT, R115, UR16, P0 ;  /* 0x0000001073007c0c */ /* 0x000fe40008701270 */
[----:B------:R-:W-:Y:S01]  /*4eb0*/  IADD3 R120, R3, R120, RZ ;  /* 0x0000007803787210 */ /* 0x000fe20007ffe0ff */
[----:B------:R-:W-:Y:S01]  /*4ec0*/  IMAD R15, R34, UR29, R2 ;  /* 0x0000001d220f7c24 */ /* 0x000fe2000f8e0202 */
[----:B------:R-:W-:Y:S02]  /*4ed0*/  ISETP.LT.AND P0, PT, R100, 0x200, P0 ;  /* 0x000002006400780c */ /* 0x000fe40000701270 */
[----:B------:R-:W-:Y:S02]  /*4ee0*/  SHF.R.S32.HI R9, RZ, 0x1f, R120 ;  /* 0x0000001fff097819 */ /* 0x000fe40000011478 */
[----:B------:R-:W-:Y:S02]  /*4ef0*/  IADD3 R118, R10, R118, RZ ;  /* 0x000000760a767210 */ /* 0x000fe40007ffe0ff */
[-C--:B------:R-:W-:Y:S01]  /*4f00*/  IADD3 R3, R68, R116.reuse, RZ ;  /* 0x0000007444037210 */ /* 0x080fe20007ffe0ff */
[----:B------:R-:W-:Y:S01]  /*4f10*/  IMAD R9, R9, UR14, RZ ;  /* 0x0000000e09097c24 */ /* 0x000fe2000f8e02ff */
[----:B------:R-:W-:Y:S02]  /*4f20*/  PLOP3.LUT P0, PT, P5, P0, PT, 0x80, 0x0 ;  /* 0x000000000000781c */ /* 0x000fe40002f01070 */
[----:B------:R-:W-:Y:S01]  /*4f30*/  SHF.R.S32.HI R14, RZ, 0x1f, R118 ;  /* 0x0000001fff0e7819 */ /* 0x000fe20000011476 */
[C---:B------:R-:W-:Y:S01]  /*4f40*/  IMAD R9, R120.reuse, UR15, R9 ;  /* 0x0000000f78097c24 */ /* 0x040fe2000f8e0209 */
[----:B------:R-:W-:Y:S01]  /*4f50*/  IADD3 R15, R3, R15, RZ ;  /* 0x0000000f030f7210 */ /* 0x000fe20007ffe0ff */
[----:B------:R-:W-:Y:S01]  /*4f60*/  IMAD.WIDE.U32 R120, R120, UR14, R110 ;  /* 0x0000000e78787c25 */ /* 0x000fe2000f8e006e */
[----:B------:R-:W-:Y:S02]  /*4f70*/  IADD3 R0, R67, R116, RZ ;  /* 0x0000007443007210 */ /* 0x000fe40007ffe0ff */
[----:B------:R-:W-:Y:S01]  /*4f80*/  SHF.R.S32.HI R13, RZ, 0x1f, R15 ;  /* 0x0000001fff0d7819 */ /* 0x000fe2000001140f */
[----:B------:R-:W-:Y:S01]  /*4f90*/  IMAD.WIDE.U32 R116, R15, UR14, R110 ;  /* 0x0000000e0f747c25 */ /* 0x000fe2000f8e006e */
[----:B------:R-:W-:Y:S02]  /*4fa0*/  IADD3 R8, P1, R120, UR4, RZ ;  /* 0x0000000478087c10 */ /* 0x000fe4000ff3e0ff */
[----:B------:R-:W-:Y:S01]  /*4fb0*/  IADD3 R16, R112, R16, RZ ;  /* 0x0000001070107210 */ /* 0x000fe20007ffe0ff */
[----:B------:R-:W-:Y:S01]  /*4fc0*/  IMAD R14, R14, UR14, RZ ;  /* 0x0000000e0e0e7c24 */ /* 0x000fe2000f8e02ff */
[----:B------:R-:W-:Y:S01]  /*4fd0*/  IADD3.X R9, R121, UR5, R9, P1, !PT ;  /* 0x0000000579097c10 */ /* 0x000fe20008ffe409 */
[----:B------:R-:W-:Y:S01]  /*4fe0*/  IMAD R13, R13, UR14, RZ ;  /* 0x0000000e0d0d7c24 */ /* 0x000fe2000f8e02ff */
[----:B------:R-:W-:Y:S01]  /*4ff0*/  ISETP.LT.AND P2, PT, R39, UR17, !P2 ;  /* 0x0000001127007c0c */ /* 0x000fe2000d741270 */
[C---:B------:R-:W-:Y:S02]  /*5000*/  IMAD R14, R118.reuse, UR15, R14 ;  /* 0x0000000f760e7c24 */ /* 0x040fe4000f8e020e */
[C---:B-1---5:R-:W-:Y:S01]  /*5010*/  HMUL2 R4, R92.reuse.H0_H0, R4 ;  /* 0x000000045c047232 */ /* 0x062fe20000000800 */
[----:B------:R-:W-:Y:S01]  /*5020*/  ISETP.LT.AND P2, PT, R115, UR16, P2 ;  /* 0x0000001073007c0c */ /* 0x000fe20009741270 */
[C---:B------:R-:W-:Y:S02]  /*5030*/  HMUL2 R5, R92.reuse.H0_H0, R5 ;  /* 0x000000055c057232 */ /* 0x040fe40000000800 */
[----:B------:R-:W-:Y:S04]  /*5040*/  IMAD.WIDE.U32 R118, R118, UR14, R110 ;  /* 0x0000000e76767c25 */ /* 0x000fe8000f8e006e */
[C---:B------:R-:W-:Y:S01]  /*5050*/  HMUL2 R6, R92.reuse.H0_H0, R6 ;  /* 0x000000065c067232 */ /* 0x040fe20000000800 */
[----:B------:R-:W-:Y:S01]  /*5060*/  ISETP.LT.AND P2, PT, R100, 0x180, P2 ;  /* 0x000001806400780c */ /* 0x000fe20001741270 */
[C---:B------:R-:W-:Y:S02]  /*5070*/  HMUL2 R7, R92.reuse.H0_H0, R7 ;  /* 0x000000075c077232 */ /* 0x040fe40000000800 */
[----:B------:R-:W-:Y:S01]  /*5080*/  IMAD R2, R16, UR29, R2 ;  /* 0x0000001d10027c24 */ /* 0x000fe2000f8e0202 */
[----:B------:R-:W-:Y:S01]  /*5090*/  IADD3 R118, P1, R118, UR4, RZ ;  /* 0x0000000476767c10 */ /* 0x000fe2000ff3e0ff */
[----:B------:R-:W-:Y:S01]  /*50a0*/  IMAD R13, R15, UR15, R13 ;  /* 0x0000000f0f0d7c24 */ /* 0x000fe2000f8e020d */
[----:B------:R-:W-:Y:S01]  /*50b0*/  PLOP3.LUT P2, PT, P5, P2, PT, 0x80, 0x0 ;  /* 0x000000000000781c */ /* 0x000fe20002f45070 */
[----:B------:R-:W-:Y:S01]  /*50c0*/  @P0 STG.E.128 desc[UR40][R8.64], R4 ;  /* 0x0000000408000986 */ /* 0x000fe2000c101d28 */
[----:B------:R-:W-:Y:S02]  /*50d0*/  IADD3 R116, P0, R116, UR4, RZ ;  /* 0x0000000474747c10 */ /* 0x000fe4000ff1e0ff */
[----:B------:R-:W-:Y:S01]  /*50e0*/  IADD3.X R119, R119, UR5, R14, P1, !PT ;  /* 0x0000000577777c10 */ /* 0x000fe20008ffe40e */
[----:B------:R-:W1:Y:S01]  /*50f0*/  LDS.128 R8, [R12+0x800] ;  /* 0x000800000c087984 */ /* 0x000e620000000c00 */
[----:B------:R-:W-:Y:S02]  /*5100*/  IADD3.X R117, R117, UR5, R13, P0, !PT ;  /* 0x0000000575757c10 */ /* 0x000fe400087fe40d */
[----:B------:R-:W-:Y:S01]  /*5110*/  IADD3 R2, R0, R2, RZ ;  /* 0x0000000200027210 */ /* 0x000fe20007ffe0ff */
[----:B------:R-:W2:Y:S01]  /*5120*/  LDS.128 R4, [R12+0x1000] ;  /* 0x001000000c047984 */ /* 0x000ea20000000c00 */
[----:B------:R-:W-:Y:S02]  /*5130*/  ISETP.GE.AND P1, PT, R3, UR30, PT ;  /* 0x0000001e03007c0c */ /* 0x000fe4000bf26270 */
[----:B------:R-:W-:Y:S01]  /*5140*/  SHF.R.S32.HI R120, RZ, 0x1f, R2 ;  /* 0x0000001fff787819 */ /* 0x000fe20000011402 */
[----:B------:R-:W3:Y:S01]  /*5150*/  LDS.128 R12, [R12+0x1800] ;  /* 0x001800000c0c7984 */ /* 0x000ee20000000c00 */
[----:B------:R-:W-:Y:S01]  /*5160*/  ISETP.LT.AND P1, PT, R34, UR17, !P1 ;  /* 0x0000001122007c0c */ /* 0x000fe2000cf21270 */
[----:B------:R-:W-:Y:S03]  /*5170*/  IMAD.WIDE.U32 R122, R2, UR14, R110 ;  /* 0x0000000e027a7c25 */ /* 0x000fe6000f8e006e */
[----:B------:R-:W-:Y:S01]  /*5180*/  ISETP.LT.AND P1, PT, R115, UR16, P1 ;  /* 0x0000001073007c0c */ /* 0x000fe20008f21270 */
[----:B------:R-:W-:Y:S03]  /*5190*/  IMAD R120, R120, UR14, RZ ;  /* 0x0000000e78787c24 */ /* 0x000fe6000f8e02ff */
[----:B------:R-:W-:Y:S01]  /*51a0*/  ISETP.LT.AND P1, PT, R100, 0x100, P1 ;  /* 0x000001006400780c */ /* 0x000fe20000f21270 */
[----:B------:R-:W-:Y:S01]  /*51b0*/  IMAD R120, R2, UR15, R120 ;  /* 0x0000000f02787c24 */ /* 0x000fe2000f8e0278 */
[----:B------:R-:W-:Y:S02]  /*51c0*/  IADD3 R2, P0, R122, UR4, RZ ;  /* 0x000000047a027c10 */ /* 0x000fe4000ff1e0ff */
[----:B------:R-:W-:Y:S02]  /*51d0*/  PLOP3.LUT P1, PT, P5, P1, PT, 0x80, 0x0 ;  /* 0x000000000000781c */ /* 0x000fe40002f23070 */
[----:B------:R-:W-:Y:S02]  /*51e0*/  IADD3.X R3, R123, UR5, R120, P0, !PT ;  /* 0x000000057b037c10 */ /* 0x000fe400087fe478 */
[----:B------:R-:W-:Y:S02]  /*51f0*/  ISETP.GE.AND P0, PT, R0, UR30, PT ;  /* 0x0000001e00007c0c */ /* 0x000fe4000bf06270 */
[C---:B------:R-:W-:Y:S02]  /*5200*/  IADD3 R0, -R65.reuse, -0x3, R99 ;  /* 0xfffffffd41007810 */ /* 0x040fe40007ffe163 */
[----:B------:R-:W-:Y:S02]  /*5210*/  ISETP.LT.AND P0, PT, R16, UR17, !P0 ;  /* 0x0000001110007c0c */ /* 0x000fe4000c701270 */
[----:B------:R-:W-:Y:S02]  /*5220*/  IADD3 R65, R65, 0x1, RZ ;  /* 0x0000000141417810 */ /* 0x000fe40007ffe0ff */
[----:B------:R-:W-:Y:S04]  /*5230*/  ISETP.LT.AND P0, PT, R115, UR16, P0 ;  /* 0x0000001073007c0c */ /* 0x000fe80008701270 */
[----:B------:R-:W-:Y:S01]  /*5240*/  ISETP.LT.AND P0, PT, R100, 0x80, P0 ;  /* 0x000000806400780c */ /* 0x000fe20000701270 */
[C---:B-1----:R-:W-:Y:S03]  /*5250*/  HMUL2 R8, R92.reuse.H0_H0, R8 ;  /* 0x000000085c087232 */ /* 0x042fe60000000800 */
[----:B------:R-:W-:Y:S01]  /*5260*/  PLOP3.LUT P0, PT, P5, P0, PT, 0x80, 0x0 ;  /* 0x000000000000781c */ /* 0x000fe20002f01070 */
[C---:B------:R-:W-:Y:S01]  /*5270*/  HMUL2 R9, R92.reuse.H0_H0, R9 ;  /* 0x000000095c097232 */ /* 0x040fe20000000800 */
[----:B------:R-:W-:Y:S01]  /*5280*/  ISETP.GT.AND P5, PT, R98, UR36, PT ;  /* 0x0000002462007c0c */ /* 0x000fe2000bfa4270 */
[C---:B------:R-:W-:Y:S02]  /*5290*/  HMUL2 R10, R92.reuse.H0_H0, R10 ;  /* 0x0000000a5c0a7232 */ /* 0x040fe40000000800 */
[C---:B------:R-:W-:Y:S02]  /*52a0*/  HMUL2 R11, R92.reuse.H0_H0, R11 ;  /* 0x0000000b5c0b7232 */ /* 0x040fe40000000800 */
[C---:B--2---:R-:W-:Y:S02]  /*52b0*/  HMUL2 R4, R92.reuse.H0_H0, R4 ;  /* 0x000000045c047232 */ /* 0x044fe40000000800 */
[C---:B------:R-:W-:Y:S01]  /*52c0*/  HMUL2 R5, R92.reuse.H0_H0, R5 ;  /* 0x000000055c057232 */ /* 0x040fe20000000800 */
[----:B------:R2:W-:Y:S01]  /*52d0*/  @P2 STG.E.128 desc[UR40][R118.64], R8 ;  /* 0x0000000876002986 */ /* 0x0005e2000c101d28 */
[C---:B------:R-:W-:Y:S02]  /*52e0*/  HMUL2 R6, R92.reuse.H0_H0, R6 ;  /* 0x000000065c067232 */ /* 0x040fe40000000800 */
[C---:B------:R-:W-:Y:S02]  /*52f0*/  HMUL2 R7, R92.reuse.H0_H0, R7 ;  /* 0x000000075c077232 */ /* 0x040fe40000000800 */
[C---:B---3--:R-:W-:Y:S02]  /*5300*/  HMUL2 R12, R92.reuse.H0_H0, R12 ;  /* 0x0000000c5c0c7232 */ /* 0x048fe40000000800 */
[C---:B------:R-:W-:Y:S01]  /*5310*/  HMUL2 R13, R92.reuse.H0_H0, R13 ;  /* 0x0000000d5c0d7232 */ /* 0x040fe20000000800 */
[----:B------:R2:W-:Y:S01]  /*5320*/  @P1 STG.E.128 desc[UR40][R116.64], R4 ;  /* 0x0000000474001986 */ /* 0x0005e2000c101d28 */
[C---:B------:R-:W-:Y:S02]  /*5330*/  HMUL2 R14, R92.reuse.H0_H0, R14 ;  /* 0x0000000e5c0e7232 */ /* 0x040fe40000000800 */
[----:B------:R-:W-:Y:S05]  /*5340*/  HMUL2 R15, R92.H0_H0, R15 ;  /* 0x0000000f5c0f7232 */ /* 0x000fea0000000800 */
[----:B------:R2:W-:Y:S01]  /*5350*/  @P0 STG.E.128 desc[UR40][R2.64], R12 ;  /* 0x0000000c02000986 */ /* 0x0005e2000c101d28 */
[----:B------:R-:W-:Y:S11]  /*5360*/  ISETP.GT.AND P0, PT, R0, -0x2, PT ;  /* 0xfffffffe0000780c */ /* 0x000ff60003f04270 */
[----:B------:R-:W-:Y:S02]  /*5370*/  @!UPT UIADD3 URZ, URZ, URZ, URZ ;  /* 0x0000003f3f3ff290 */ /* 0x000fe4000fffe03f */
[----:B------:R-:W-:Y:S08]  /*5380*/  @P0 BRA `(.L_x_13) ;  /* 0xffffffe000500947 */ /* 0x000ff0000383ffff */
.L_x_12:
[----:B------:R-:W0:Y:S04]  /*5390*/  LDGDEPBAR ;  /* 0x00000000000079af */ /* 0x000e280000000000 */
[----:B------:R-:W0:Y:S01]  /*53a0*/  LDGDEPBAR ;  /* 0x00000000000079af */ /* 0x000e220000000000 */
[----:B------:R-:W-:-:S04]  /*53b0*/  DEPBAR.LE SB0, 0x0 ;  /* 0x000080000000791a */ /* 0x000fc80000000000 */
[----:B------:R-:W-:Y:S06]  /*53c0*/  BAR.SYNC.DEFER_BLOCKING 0x0 ;  /* 0x0000000000007b1d */ /* 0x000fec0000010000 */
[----:B------:R-:W-:Y:S05]  /*53d0*/  EXIT ;  /* 0x000000000000794d */ /* 0x000fea0003800000 */
.L_x_14:
        /* <DEDUP_REMOVED lines=10> */
.L_x_17:


//--------------------- .nv.shared._ZN7cutlass6KernelINS_4conv6kernel13ReorderKernelINS2_23DirectConvolutionParamsINS1_11threadblock37DepthwiseFpropDirectConvMultipleStageINS_4gemm9GemmShapeILi64ELi64ELi9EEENS5_73DepthwiseFpropActivationDirect2dConvTileAccessIteratorFixedStrideDilationINS_11MatrixShapeILi64ELi64EEENS1_15TensorNHWCShapeILi1ELi8ELi8ELi64EEENSB_ILi1ELi1EEESF_NSD_ILi1ELi10ELi10ELi64EEENS_6half_tENS_6layout10TensorNHWCENS_9transform30PitchLinearStripminedThreadMapINS_16PitchLinearShapeILi64ELi100EEELi128ELi8EEENS_12AlignedArrayISH_Li8ELi16EEEEENSK_11threadblock35RegularTileAccessIteratorDirectConvINSB_ILi100ELi64EEESH_NSI_8RowMajorELi0ESO_Lb0ELi16EEELNS_4arch14CacheOperation4KindE1ENS5_57DepthwiseFpropFilterDirectConvTileAccessIteratorOptimizedINSB_ILi64ELi9EEESH_SJ_NSL_INSM_ILi64ELi9EEELi128ELi8EEESQ_EENST_INSB_ILi9ELi64EEESH_SV_Li0ES13_Lb0ELi16EEELSZ_1ENS5_28DepthwiseDirectConvMmaPolicyINS1_4warp26MmaDepthwiseDirectConvSimtINS8_ILi16ELi64ELi9EEENSB_ILi3ELi3EEENSD_ILi1ELi4ELi4ELi2EEESE_SH_SV_SH_SV_SH_SV_NS7_4warp13MmaSimtPolicyINSB_ILi1ELi32EEENSI_19RowMajorInterleavedILi1EEENS8_ILi2ELi2ELi1EEEEELNS1_17IteratorAlgorithmE4ESF_SF_SG_Li1ELNS_16ComplexTransformE0ELS1L_0EbEENSB_ILi0ELi0EEES1N_SO_S13_Li1EEELi4ENS_8epilogue11threadblock17EpilogueDepthwiseIS9_S1C_SE_S1M_NS1Q_32PredicatedTileIteratorDirectConvINSL_INSM_ILi64ELi64EEELi128ELi8EEESH_S1C_SE_EENS1P_4warp20FragmentIteratorSimtIS1A_NS1_6thread42DepthwiseDirectConvElementwiseInnerProductINS8_ILi16ELi2ELi1EEESH_SH_SH_NSX_13OpMultiplyAddEbEESV_S1J_EENS1W_28TileIteratorSimtDirect2dConvIS1A_S1C_SE_S22_SH_SV_S1J_EENS1Q_29SharedLoadIteratorPitchLinearIS1U_SH_Li16EEENS1P_6thread17LinearCombinationISH_Li8ESH_SH_LNS28_9ScaleType4KindE2ELNS_15FloatRoundStyleE2ESH_EES1N_EELS1K_4EbEES2E_NS5_47DepthwiseDirect2dConvIdentityThreadblockSwizzleILi1ELi1ELi8ELi8EEELNS1_8OperatorE0ENS2_17DirectConvolutionIS2F_S2E_S2H_LS2I_0ENS1_17Conv2dProblemSizeELNS1_9GroupModeE3ESE_E9ArgumentsENS1Q_27ConvOutputIteratorParameterISJ_SV_NS_9TensorRefISH_SJ_EELS2I_0ES2K_EES2K_LS2L_3ESE_EESH_EEEEvNT_6ParamsE --------------------------
	.section	.nv.shared._ZN7cutlass6KernelINS_4conv6kernel13ReorderKernelINS2_23DirectConvolutionParamsINS1_11threadblock37DepthwiseFpropDirectConvMultipleStageINS_4gemm9GemmShapeILi64ELi64ELi9EEENS5_73DepthwiseFpropActivationDirect2dConvTileAccessIteratorFixedStrideDilationINS_11MatrixShapeILi64ELi64EEENS1_15TensorNHWCShapeILi1ELi8ELi8ELi64EEENSB_ILi1ELi1EEESF_NSD_ILi1ELi10ELi10ELi64EEENS_6half_tENS_6layout10TensorNHWCENS_9transform30PitchLinearStripminedThreadMapINS_16PitchLinearShapeILi64ELi100EEELi128ELi8EEENS_12AlignedArrayISH_Li8ELi16EEEEENSK_11threadblock35RegularTileAccessIteratorDirectConvINSB_ILi100ELi64EEESH_NSI_8RowMajorELi0ESO_Lb0ELi16EEELNS_4arch14CacheOperation4KindE1ENS5_57DepthwiseFpropFilterDirectConvTileAccessIteratorOptimizedINSB_ILi64ELi9EEESH_SJ_NSL_INSM_ILi64ELi9EEELi128ELi8EEESQ_EENST_INSB_ILi9ELi64EEESH_SV_Li0ES13_Lb0ELi16EEELSZ_1ENS5_28DepthwiseDirectConvMmaPolicyINS1_4warp26MmaDepthwiseDirectConvSimtINS8_ILi16ELi64ELi9EEENSB_ILi3ELi3EEENSD_ILi1ELi4ELi4ELi2EEESE_SH_SV_SH_SV_SH_SV_NS7_4warp13MmaSimtPolicyINSB_ILi1ELi32EEENSI_19RowMajorInterleavedILi1EEENS8_ILi2ELi2ELi1EEEEELNS1_17IteratorAlgorithmE4ESF_SF_SG_Li1ELNS_16ComplexTransformE0ELS1L_0EbEENSB_ILi0ELi0EEES1N_SO_S13_Li1EEELi4ENS_8epilogue11threadblock17EpilogueDepthwiseIS9_S1C_SE_S1M_NS1Q_32PredicatedTileIteratorDirectConvINSL_INSM_ILi64ELi64EEELi128ELi8EEESH_S1C_SE_EENS1P_4warp20FragmentIteratorSimtIS1A_NS1_6thread42DepthwiseDirectConvElementwiseInnerProductINS8_ILi16ELi2ELi1EEESH_SH_SH_NSX_13OpMultiplyAddEbEESV_S1J_EENS1W_28TileIteratorSimtDirect2dConvIS1A_S1C_SE_S22_SH_SV_S1J_EENS1Q_29SharedLoadIteratorPitchLinearIS1U_SH_Li16EEENS1P_6thread17LinearCombinationISH_Li8ESH_SH_LNS28_9ScaleType4KindE2ELNS_15FloatRoundStyleE2ESH_EES1N_EELS1K_4EbEES2E_NS5_47DepthwiseDirect2dConvIdentityThreadblockSwizzleILi1ELi1ELi8ELi8EEELNS1_8OperatorE0ENS2_17DirectConvolutionIS2F_S2E_S2H_LS2I_0ENS1_17Conv2dProblemSizeELNS1_9GroupModeE3ESE_E9ArgumentsENS1Q_27ConvOutputIteratorParameterISJ_SV_NS_9TensorRefISH_SJ_EELS2I_0ES2K_EES2K_LS2L_3ESE_EESH_EEEEvNT_6ParamsE,"aw",@nobits
	.sectionflags	@""
	.align	16
	.zero		1024


//--------------------- .nv.shared.reserved.0     --------------------------
	.section	.nv.shared.reserved.0,"aw",@nobits
	.weak		__nv_reservedSMEM_offset_0_alias
	.size		__nv_reservedSMEM_offset_0_alias, 0, 0
	.other		__nv_reservedSMEM_offset_0_alias,@"STO_CUDA_RESERVED_SHARED STV_DEFAULT"
__nv_reservedSMEM_offset_0_alias:
	.zero		0


//--------------------- .nv.global                --------------------------
	.section	.nv.global,"aw",@nobits
.nv.global:
	.type		_ZN34_INTERNAL_16e3705e_4_k_cu_2106836d4cute1_E,@object
	.size		_ZN34_INTERNAL_16e3705e_4_k_cu_2106836d4cute1_E,(_ZN34_INTERNAL_16e3705e_4_k_cu_2106836d4cuda3std3__45__cpo6cbeginE - _ZN34_INTERNAL_16e3705e_4_k_cu_2106836d4cute1_E)
_ZN34_INTERNAL_16e3705e_4_k_cu_2106836d4cute1_E:
	.zero		1
	.type		_ZN34_INTERNAL_16e3705e_4_k_cu_2106836d4cuda3std3__45__cpo6cbeginE,@object
	.size		_ZN34_INTERNAL_16e3705e_4_k_cu_2106836d4cuda3std3__45__cpo6cbeginE,(_ZN34_INTERNAL_16e3705e_4_k_cu_2106836d4cuda3std3__48in_placeE - _ZN34_INTERNAL_16e3705e_4_k_cu_2106836d4cuda3std3__45__cpo6cbeginE)
_ZN34_INTERNAL_16e3705e_4_k_cu_2106836d4cuda3std3__45__cpo6cbeginE:
	.zero		1
	.type		_ZN34_INTERNAL_16e3705e_4_k_cu_2106836d4cuda3std3__48in_placeE,@object
	.size		_ZN34_INTERNAL_16e3705e_4_k_cu_2106836d4cuda3std3__48in_placeE,(_ZN34_INTERNAL_16e3705e_4_k_cu_2106836d4cuda3std6ranges3__45__cpo9iter_moveE - _ZN34_INTERNAL_16e3705e_4_k_cu_2106836d4cuda3std3__48in_placeE)
_ZN34_INTERNAL_16e3705e_4_k_cu_2106836d4cuda3std3__48in_placeE:
	.zero		1
	.type		_ZN34_INTERNAL_16e3705e_4_k_cu_2106836d4cuda3std6ranges3__45__cpo9iter_moveE,@object
	.size		_ZN34_INTERNAL_16e3705e_4_k_cu_2106836d4cuda3std6ranges3__45__cpo9iter_moveE,(_ZN34_INTERNAL_16e3705e_4_k_cu_2106836d4cuda3std3__45__cpo5beginE - _ZN34_INTERNAL_16e3705e_4_k_cu_2106836d4cuda3std6ranges3__45__cpo9iter_moveE)
_ZN34_INTERNAL_16e3705e_4_k_cu_2106836d4cuda3std6ranges3__45__cpo9iter_moveE:
	.zero		1
	.type		_ZN34_INTERNAL_16e3705e_4_k_cu_2106836d4cuda3std3__45__cpo5beginE,@object
	.size		_ZN34_INTERNAL_16e3705e_4_k_cu_2106836d4cuda3std3__45__cpo5beginE,(_ZN34_INTERNAL_16e3705e_4_k_cu_2106836d4cuda3std3__436_GLOBAL__N__16e3705e_4_k_cu_2106836d6ignoreE - _ZN34_INTERNAL_16e3705e_4_k_cu_2106836d4cuda3std3__45__cpo5beginE)
_ZN34_INTERNAL_16e3705e_4_k_cu_2106836d4cuda3std3__45__cpo5beginE:
	.zero		1
	.type		_ZN34_INTERNAL_16e3705e_4_k_cu_2106836d4cuda3std3__436_GLOBAL__N__16e3705e_4_k_cu_2106836d6ignoreE,@object
	.size		_ZN34_INTERNAL_16e3705e_4_k_cu_2106836d4cuda3std3__436_GLOBAL__N__16e3705e_4_k_cu_2106836d6ignoreE,(_ZN34_INTERNAL_16e3705e_4_k_cu_2106836d4cute7productE - _ZN34_INTERNAL_16e3705e_4_k_cu_2106836d4cuda3std3__436_GLOBAL__N__16e3705e_4_k_cu_2106836d6ignoreE)
_ZN34_INTERNAL_16e3705e_4_k_cu_2106836d4cuda3std3__436_GLOBAL__N__16e3705e_4_k_cu_2106836d6ignoreE:
	.zero		1
	.type		_ZN34_INTERNAL_16e3705e_4_k_cu_2106836d4cute7productE,@object
	.size		_ZN34_INTERNAL_16e3705e_4_k_cu_2106836d4cute7productE,(_ZN34_INTERNAL_16e3705e_4_k_cu_2106836d4cuda3std3__45__cpo3endE - _ZN34_INTERNAL_16e3705e_4_k_cu_2106836d4cute7productE)
_ZN34_INTERNAL_16e3705e_4_k_cu_2106836d4cute7productE:
	.zero		1
	.type		_ZN34_INTERNAL_16e3705e_4_k_cu_2106836d4cuda3std3__45__cpo3endE,@object
	.size		_ZN34_INTERNAL_16e3705e_4_k_cu_2106836d4cuda3std3__45__cpo3endE,(_ZN34_INTERNAL_16e3705e_4_k_cu_2106836d4cuda3std3__419piecewise_constructE - _ZN34_INTERNAL_16e3705e_4_k_cu_2106836d4cuda3std3__45__cpo3endE)
_ZN34_INTERNAL_16e3705e_4_k_cu_2106836d4cuda3std3__45__cpo3endE:
	.zero		1
	.type		_ZN34_INTERNAL_16e3705e_4_k_cu_2106836d4cuda3std3__419piecewise_constructE,@object
	.size		_ZN34_INTERNAL_16e3705e_4_k_cu_2106836d4cuda3std3__419piecewise_constructE,(_ZN34_INTERNAL_16e3705e_4_k_cu_2106836d4cuda3std3__45__cpo4cendE - _ZN34_INTERNAL_16e3705e_4_k_cu_2106836d4cuda3std3__419piecewise_constructE)
_ZN34_INTERNAL_16e3705e_4_k_cu_2106836d4cuda3std3__419piecewise_constructE:
	.zero		1
	.type		_ZN34_INTERNAL_16e3705e_4_k_cu_2106836d4cuda3std3__45__cpo4cendE,@object
	.size		_ZN34_INTERNAL_16e3705e_4_k_cu_2106836d4cuda3std3__45__cpo4cendE,(_ZN34_INTERNAL_16e3705e_4_k_cu_2106836d4cuda3std6ranges3__45__cpo4swapE - _ZN34_INTERNAL_16e3705e_4_k_cu_2106836d4cuda3std3__45__cpo4cendE)
_ZN34_INTERNAL_16e3705e_4_k_cu_2106836d4cuda3std3__45__cpo4cendE:
	.zero		1
	.type		_ZN34_INTERNAL_16e3705e_4_k_cu_2106836d4cuda3std6ranges3__45__cpo4swapE,@object
	.size		_ZN34_INTERNAL_16e3705e_4_k_cu_2106836d4cuda3std6ranges3__45__cpo4swapE,(.L_7 - _ZN34_INTERNAL_16e3705e_4_k_cu_2106836d4cuda3std6ranges3__45__cpo4swapE)
_ZN34_INTERNAL_16e3705e_4_k_cu_2106836d4cuda3std6ranges3__45__cpo4swapE:
	.zero		1
.L_7:


//--------------------- .nv.shared._ZN7cutlass6KernelINS_4conv6kernel17DirectConvolutionINS1_11threadblock37DepthwiseFpropDirectConvMultipleStageINS_4gemm9GemmShapeILi64ELi64ELi9EEENS4_73DepthwiseFpropActivationDirect2dConvTileAccessIteratorFixedStrideDilationINS_11MatrixShapeILi64ELi64EEENS1_15TensorNHWCShapeILi1ELi8ELi8ELi64EEENSA_ILi1ELi1EEESE_NSC_ILi1ELi10ELi10ELi64EEENS_6half_tENS_6layout10TensorNHWCENS_9transform30PitchLinearStripminedThreadMapINS_16PitchLinearShapeILi64ELi100EEELi128ELi8EEENS_12AlignedArrayISG_Li8ELi16EEEEENSJ_11threadblock35RegularTileAccessIteratorDirectConvINSA_ILi100ELi64EEESG_NSH_8RowMajorELi0ESN_Lb0ELi16EEELNS_4arch14CacheOperation4KindE1ENS4_57DepthwiseFpropFilterDirectConvTileAccessIteratorOptimizedINSA_ILi64ELi9EEESG_SI_NSK_INSL_ILi64ELi9EEELi128ELi8EEESP_EENSS_INSA_ILi9ELi64EEESG_SU_Li0ES12_Lb0ELi16EEELSY_1ENS4_28DepthwiseDirectConvMmaPolicyINS1_4warp26MmaDepthwiseDirectConvSimtINS7_ILi16ELi64ELi9EEENSA_ILi3ELi3EEENSC_ILi1ELi4ELi4ELi2EEESD_SG_SU_SG_SU_SG_SU_NS6_4warp13MmaSimtPolicyINSA_ILi1ELi32EEENSH_19RowMajorInterleavedILi1EEENS7_ILi2ELi2ELi1EEEEELNS1_17IteratorAlgorithmE4ESE_SE_SF_Li1ELNS_16ComplexTransformE0ELS1K_0EbEENSA_ILi0ELi0EEES1M_SN_S12_Li1EEELi4ENS_8epilogue11threadblock17EpilogueDepthwiseIS8_S1B_SD_S1L_NS1P_32PredicatedTileIteratorDirectConvINSK_INSL_ILi64ELi64EEELi128ELi8EEESG_S1B_SD_EENS1O_4warp20FragmentIteratorSimtIS19_NS1_6thread42DepthwiseDirectConvElementwiseInnerProductINS7_ILi16ELi2ELi1EEESG_SG_SG_NSW_13OpMultiplyAddEbEESU_S1I_EENS1V_28TileIteratorSimtDirect2dConvIS19_S1B_SD_S21_SG_SU_S1I_EENS1P_29SharedLoadIteratorPitchLinearIS1T_SG_Li16EEENS1O_6thread17LinearCombinationISG_Li8ESG_SG_LNS27_9ScaleType4KindE2ELNS_15FloatRoundStyleE2ESG_EES1M_EELS1J_4EbEES2D_NS4_47DepthwiseDirect2dConvIdentityThreadblockSwizzleILi1ELi1ELi8ELi8EEELNS1_8OperatorE0ENS1_17Conv2dProblemSizeELNS1_9GroupModeE3ESD_EEEEvNT_6ParamsE --------------------------
	.section	.nv.shared._ZN7cutlass6KernelINS_4conv6kernel17DirectConvolutionINS1_11threadblock37DepthwiseFpropDirectConvMultipleStageINS_4gemm9GemmShapeILi64ELi64ELi9EEENS4_73DepthwiseFpropActivationDirect2dConvTileAccessIteratorFixedStrideDilationINS_11MatrixShapeILi64ELi64EEENS1_15TensorNHWCShapeILi1ELi8ELi8ELi64EEENSA_ILi1ELi1EEESE_NSC_ILi1ELi10ELi10ELi64EEENS_6half_tENS_6layout10TensorNHWCENS_9transform30PitchLinearStripminedThreadMapINS_16PitchLinearShapeILi64ELi100EEELi128ELi8EEENS_12AlignedArrayISG_Li8ELi16EEEEENSJ_11threadblock35RegularTileAccessIteratorDirectConvINSA_ILi100ELi64EEESG_NSH_8RowMajorELi0ESN_Lb0ELi16EEELNS_4arch14CacheOperation4KindE1ENS4_57DepthwiseFpropFilterDirectConvTileAccessIteratorOptimizedINSA_ILi64ELi9EEESG_SI_NSK_INSL_ILi64ELi9EEELi128ELi8EEESP_EENSS_INSA_ILi9ELi64EEESG_SU_Li0ES12_Lb0ELi16EEELSY_1ENS4_28DepthwiseDirectConvMmaPolicyINS1_4warp26MmaDepthwiseDirectConvSimtINS7_ILi16ELi64ELi9EEENSA_ILi3ELi3EEENSC_ILi1ELi4ELi4ELi2EEESD_SG_SU_SG_SU_SG_SU_NS6_4warp13MmaSimtPolicyINSA_ILi1ELi32EEENSH_19RowMajorInterleavedILi1EEENS7_ILi2ELi2ELi1EEEEELNS1_17IteratorAlgorithmE4ESE_SE_SF_Li1ELNS_16ComplexTransformE0ELS1K_0EbEENSA_ILi0ELi0EEES1M_SN_S12_Li1EEELi4ENS_8epilogue11threadblock17EpilogueDepthwiseIS8_S1B_SD_S1L_NS1P_32PredicatedTileIteratorDirectConvINSK_INSL_ILi64ELi64EEELi128ELi8EEESG_S1B_SD_EENS1O_4warp20FragmentIteratorSimtIS19_NS1_6thread42DepthwiseDirectConvElementwiseInnerProductINS7_ILi16ELi2ELi1EEESG_SG_SG_NSW_13OpMultiplyAddEbEESU_S1I_EENS1V_28TileIteratorSimtDirect2dConvIS19_S1B_SD_S21_SG_SU_S1I_EENS1P_29SharedLoadIteratorPitchLinearIS1T_SG_Li16EEENS1O_6thread17LinearCombinationISG_Li8ESG_SG_LNS27_9ScaleType4KindE2ELNS_15FloatRoundStyleE2ESG_EES1M_EELS1J_4EbEES2D_NS4_47DepthwiseDirect2dConvIdentityThreadblockSwizzleILi1ELi1ELi8ELi8EEELNS1_8OperatorE0ENS1_17Conv2dProblemSizeELNS1_9GroupModeE3ESD_EEEEvNT_6ParamsE,"aw",@nobits
	.sectionflags	@""
	.align	16
	.zero		1024


//--------------------- .nv.constant0._ZN7cutlass6KernelINS_4conv6kernel13ReorderKernelINS2_23DirectConvolutionParamsINS1_11threadblock37DepthwiseFpropDirectConvMultipleStageINS_4gemm9GemmShapeILi64ELi64ELi9EEENS5_73DepthwiseFpropActivationDirect2dConvTileAccessIteratorFixedStrideDilationINS_11MatrixShapeILi64ELi64EEENS1_15TensorNHWCShapeILi1ELi8ELi8ELi64EEENSB_ILi1ELi1EEESF_NSD_ILi1ELi10ELi10ELi64EEENS_6half_tENS_6layout10TensorNHWCENS_9transform30PitchLinearStripminedThreadMapINS_16PitchLinearShapeILi64ELi100EEELi128ELi8EEENS_12AlignedArrayISH_Li8ELi16EEEEENSK_11threadblock35RegularTileAccessIteratorDirectConvINSB_ILi100ELi64EEESH_NSI_8RowMajorELi0ESO_Lb0ELi16EEELNS_4arch14CacheOperation4KindE1ENS5_57DepthwiseFpropFilterDirectConvTileAccessIteratorOptimizedINSB_ILi64ELi9EEESH_SJ_NSL_INSM_ILi64ELi9EEELi128ELi8EEESQ_EENST_INSB_ILi9ELi64EEESH_SV_Li0ES13_Lb0ELi16EEELSZ_1ENS5_28DepthwiseDirectConvMmaPolicyINS1_4warp26MmaDepthwiseDirectConvSimtINS8_ILi16ELi64ELi9EEENSB_ILi3ELi3EEENSD_ILi1ELi4ELi4ELi2EEESE_SH_SV_SH_SV_SH_SV_NS7_4warp13MmaSimtPolicyINSB_ILi1ELi32EEENSI_19RowMajorInterleavedILi1EEENS8_ILi2ELi2ELi1EEEEELNS1_17IteratorAlgorithmE4ESF_SF_SG_Li1ELNS_16ComplexTransformE0ELS1L_0EbEENSB_ILi0ELi0EEES1N_SO_S13_Li1EEELi4ENS_8epilogue11threadblock17EpilogueDepthwiseIS9_S1C_SE_S1M_NS1Q_32PredicatedTileIteratorDirectConvINSL_INSM_ILi64ELi64EEELi128ELi8EEESH_S1C_SE_EENS1P_4warp20FragmentIteratorSimtIS1A_NS1_6thread42DepthwiseDirectConvElementwiseInnerProductINS8_ILi16ELi2ELi1EEESH_SH_SH_NSX_13OpMultiplyAddEbEESV_S1J_EENS1W_28TileIteratorSimtDirect2dConvIS1A_S1C_SE_S22_SH_SV_S1J_EENS1Q_29SharedLoadIteratorPitchLinearIS1U_SH_Li16EEENS1P_6thread17LinearCombinationISH_Li8ESH_SH_LNS28_9ScaleType4KindE2ELNS_15FloatRoundStyleE2ESH_EES1N_EELS1K_4EbEES2E_NS5_47DepthwiseDirect2dConvIdentityThreadblockSwizzleILi1ELi1ELi8ELi8EEELNS1_8OperatorE0ENS2_17DirectConvolutionIS2F_S2E_S2H_LS2I_0ENS1_17Conv2dProblemSizeELNS1_9GroupModeE3ESE_E9ArgumentsENS1Q_27ConvOutputIteratorParameterISJ_SV_NS_9TensorRefISH_SJ_EELS2I_0ES2K_EES2K_LS2L_3ESE_EESH_EEEEvNT_6ParamsE --------------------------
	.section	.nv.constant0._ZN7cutlass6KernelINS_4conv6kernel13ReorderKernelINS2_23DirectConvolutionParamsINS1_11threadblock37DepthwiseFpropDirectConvMultipleStageINS_4gemm9GemmShapeILi64ELi64ELi9EEENS5_73DepthwiseFpropActivationDirect2dConvTileAccessIteratorFixedStrideDilationINS_11MatrixShapeILi64ELi64EEENS1_15TensorNHWCShapeILi1ELi8ELi8ELi64EEENSB_ILi1ELi1EEESF_NSD_ILi1ELi10ELi10ELi64EEENS_6half_tENS_6layout10TensorNHWCENS_9transform30PitchLinearStripminedThreadMapINS_16PitchLinearShapeILi64ELi100EEELi128ELi8EEENS_12AlignedArrayISH_Li8ELi16EEEEENSK_11threadblock35RegularTileAccessIteratorDirectConvINSB_ILi100ELi64EEESH_NSI_8RowMajorELi0ESO_Lb0ELi16EEELNS_4arch14CacheOperation4KindE1ENS5_57DepthwiseFpropFilterDirectConvTileAccessIteratorOptimizedINSB_ILi64ELi9EEESH_SJ_NSL_INSM_ILi64ELi9EEELi128ELi8EEESQ_EENST_INSB_ILi9ELi64EEESH_SV_Li0ES13_Lb0ELi16EEELSZ_1ENS5_28DepthwiseDirectConvMmaPolicyINS1_4warp26MmaDepthwiseDirectConvSimtINS8_ILi16ELi64ELi9EEENSB_ILi3ELi3EEENSD_ILi1ELi4ELi4ELi2EEESE_SH_SV_SH_SV_SH_SV_NS7_4warp13MmaSimtPolicyINSB_ILi1ELi32EEENSI_19RowMajorInterleavedILi1EEENS8_ILi2ELi2ELi1EEEEELNS1_17IteratorAlgorithmE4ESF_SF_SG_Li1ELNS_16ComplexTransformE0ELS1L_0EbEENSB_ILi0ELi0EEES1N_SO_S13_Li1EEELi4ENS_8epilogue11threadblock17EpilogueDepthwiseIS9_S1C_SE_S1M_NS1Q_32PredicatedTileIteratorDirectConvINSL_INSM_ILi64ELi64EEELi128ELi8EEESH_S1C_SE_EENS1P_4warp20FragmentIteratorSimtIS1A_NS1_6thread42DepthwiseDirectConvElementwiseInnerProductINS8_ILi16ELi2ELi1EEESH_SH_SH_NSX_13OpMultiplyAddEbEESV_S1J_EENS1W_28TileIteratorSimtDirect2dConvIS1A_S1C_SE_S22_SH_SV_S1J_EENS1Q_29SharedLoadIteratorPitchLinearIS1U_SH_Li16EEENS1P_6thread17LinearCombinationISH_Li8ESH_SH_LNS28_9ScaleType4KindE2ELNS_15FloatRoundStyleE2ESH_EES1N_EELS1K_4EbEES2E_NS5_47DepthwiseDirect2dConvIdentityThreadblockSwizzleILi1ELi1ELi8ELi8EEELNS1_8OperatorE0ENS2_17DirectConvolutionIS2F_S2E_S2H_LS2I_0ENS1_17Conv2dProblemSizeELNS1_9GroupModeE3ESE_E9ArgumentsENS1Q_27ConvOutputIteratorParameterISJ_SV_NS_9TensorRefISH_SJ_EELS2I_0ES2K_EES2K_LS2L_3ESE_EESH_EEEEvNT_6ParamsE,"a",@progbits
	.sectionflags	@""
	.align	4
.nv.constant0._ZN7cutlass6KernelINS_4conv6kernel13ReorderKernelINS2_23DirectConvolutionParamsINS1_11threadblock37DepthwiseFpropDirectConvMultipleStageINS_4gemm9GemmShapeILi64ELi64ELi9EEENS5_73DepthwiseFpropActivationDirect2dConvTileAccessIteratorFixedStrideDilationINS_11MatrixShapeILi64ELi64EEENS1_15TensorNHWCShapeILi1ELi8ELi8ELi64EEENSB_ILi1ELi1EEESF_NSD_ILi1ELi10ELi10ELi64EEENS_6half_tENS_6layout10TensorNHWCENS_9transform30PitchLinearStripminedThreadMapINS_16PitchLinearShapeILi64ELi100EEELi128ELi8EEENS_12AlignedArrayISH_Li8ELi16EEEEENSK_11threadblock35RegularTileAccessIteratorDirectConvINSB_ILi100ELi64EEESH_NSI_8RowMajorELi0ESO_Lb0ELi16EEELNS_4arch14CacheOperation4KindE1ENS5_57DepthwiseFpropFilterDirectConvTileAccessIteratorOptimizedINSB_ILi64ELi9EEESH_SJ_NSL_INSM_ILi64ELi9EEELi128ELi8EEESQ_EENST_INSB_ILi9ELi64EEESH_SV_Li0ES13_Lb0ELi16EEELSZ_1ENS5_28DepthwiseDirectConvMmaPolicyINS1_4warp26MmaDepthwiseDirectConvSimtINS8_ILi16ELi64ELi9EEENSB_ILi3ELi3EEENSD_ILi1ELi4ELi4ELi2EEESE_SH_SV_SH_SV_SH_SV_NS7_4warp13MmaSimtPolicyINSB_ILi1ELi32EEENSI_19RowMajorInterleavedILi1EEENS8_ILi2ELi2ELi1EEEEELNS1_17IteratorAlgorithmE4ESF_SF_SG_Li1ELNS_16ComplexTransformE0ELS1L_0EbEENSB_ILi0ELi0EEES1N_SO_S13_Li1EEELi4ENS_8epilogue11threadblock17EpilogueDepthwiseIS9_S1C_SE_S1M_NS1Q_32PredicatedTileIteratorDirectConvINSL_INSM_ILi64ELi64EEELi128ELi8EEESH_S1C_SE_EENS1P_4warp20FragmentIteratorSimtIS1A_NS1_6thread42DepthwiseDirectConvElementwiseInnerProductINS8_ILi16ELi2ELi1EEESH_SH_SH_NSX_13OpMultiplyAddEbEESV_S1J_EENS1W_28TileIteratorSimtDirect2dConvIS1A_S1C_SE_S22_SH_SV_S1J_EENS1Q_29SharedLoadIteratorPitchLinearIS1U_SH_Li16EEENS1P_6thread17LinearCombinationISH_Li8ESH_SH_LNS28_9ScaleType4KindE2ELNS_15FloatRoundStyleE2ESH_EES1N_EELS1K_4EbEES2E_NS5_47DepthwiseDirect2dConvIdentityThreadblockSwizzleILi1ELi1ELi8ELi8EEELNS1_8OperatorE0ENS2_17DirectConvolutionIS2F_S2E_S2H_LS2I_0ENS1_17Conv2dProblemSizeELNS1_9GroupModeE3ESE_E9ArgumentsENS1Q_27ConvOutputIteratorParameterISJ_SV_NS_9TensorRefISH_SJ_EELS2I_0ES2K_EES2K_LS2L_3ESE_EESH_EEEEvNT_6ParamsE:
	.zero		928


//--------------------- .nv.constant0._ZN7cutlass6KernelINS_4conv6kernel17DirectConvolutionINS1_11threadblock37DepthwiseFpropDirectConvMultipleStageINS_4gemm9GemmShapeILi64ELi64ELi9EEENS4_73DepthwiseFpropActivationDirect2dConvTileAccessIteratorFixedStrideDilationINS_11MatrixShapeILi64ELi64EEENS1_15TensorNHWCShapeILi1ELi8ELi8ELi64EEENSA_ILi1ELi1EEESE_NSC_ILi1ELi10ELi10ELi64EEENS_6half_tENS_6layout10TensorNHWCENS_9transform30PitchLinearStripminedThreadMapINS_16PitchLinearShapeILi64ELi100EEELi128ELi8EEENS_12AlignedArrayISG_Li8ELi16EEEEENSJ_11threadblock35RegularTileAccessIteratorDirectConvINSA_ILi100ELi64EEESG_NSH_8RowMajorELi0ESN_Lb0ELi16EEELNS_4arch14CacheOperation4KindE1ENS4_57DepthwiseFpropFilterDirectConvTileAccessIteratorOptimizedINSA_ILi64ELi9EEESG_SI_NSK_INSL_ILi64ELi9EEELi128ELi8EEESP_EENSS_INSA_ILi9ELi64EEESG_SU_Li0ES12_Lb0ELi16EEELSY_1ENS4_28DepthwiseDirectConvMmaPolicyINS1_4warp26MmaDepthwiseDirectConvSimtINS7_ILi16ELi64ELi9EEENSA_ILi3ELi3EEENSC_ILi1ELi4ELi4ELi2EEESD_SG_SU_SG_SU_SG_SU_NS6_4warp13MmaSimtPolicyINSA_ILi1ELi32EEENSH_19RowMajorInterleavedILi1EEENS7_ILi2ELi2ELi1EEEEELNS1_17IteratorAlgorithmE4ESE_SE_SF_Li1ELNS_16ComplexTransformE0ELS1K_0EbEENSA_ILi0ELi0EEES1M_SN_S12_Li1EEELi4ENS_8epilogue11threadblock17EpilogueDepthwiseIS8_S1B_SD_S1L_NS1P_32PredicatedTileIteratorDirectConvINSK_INSL_ILi64ELi64EEELi128ELi8EEESG_S1B_SD_EENS1O_4warp20FragmentIteratorSimtIS19_NS1_6thread42DepthwiseDirectConvElementwiseInnerProductINS7_ILi16ELi2ELi1EEESG_SG_SG_NSW_13OpMultiplyAddEbEESU_S1I_EENS1V_28TileIteratorSimtDirect2dConvIS19_S1B_SD_S21_SG_SU_S1I_EENS1P_29SharedLoadIteratorPitchLinearIS1T_SG_Li16EEENS1O_6thread17LinearCombinationISG_Li8ESG_SG_LNS27_9ScaleType4KindE2ELNS_15FloatRoundStyleE2ESG_EES1M_EELS1J_4EbEES2D_NS4_47DepthwiseDirect2dConvIdentityThreadblockSwizzleILi1ELi1ELi8ELi8EEELNS1_8OperatorE0ENS1_17Conv2dProblemSizeELNS1_9GroupModeE3ESD_EEEEvNT_6ParamsE --------------------------
	.section	.nv.constant0._ZN7cutlass6KernelINS_4conv6kernel17DirectConvolutionINS1_11threadblock37DepthwiseFpropDirectConvMultipleStageINS_4gemm9GemmShapeILi64ELi64ELi9EEENS4_73DepthwiseFpropActivationDirect2dConvTileAccessIteratorFixedStrideDilationINS_11MatrixShapeILi64ELi64EEENS1_15TensorNHWCShapeILi1ELi8ELi8ELi64EEENSA_ILi1ELi1EEESE_NSC_ILi1ELi10ELi10ELi64EEENS_6half_tENS_6layout10TensorNHWCENS_9transform30PitchLinearStripminedThreadMapINS_16PitchLinearShapeILi64ELi100EEELi128ELi8EEENS_12AlignedArrayISG_Li8ELi16EEEEENSJ_11threadblock35RegularTileAccessIteratorDirectConvINSA_ILi100ELi64EEESG_NSH_8RowMajorELi0ESN_Lb0ELi16EEELNS_4arch14CacheOperation4KindE1ENS4_57DepthwiseFpropFilterDirectConvTileAccessIteratorOptimizedINSA_ILi64ELi9EEESG_SI_NSK_INSL_ILi64ELi9EEELi128ELi8EEESP_EENSS_INSA_ILi9ELi64EEESG_SU_Li0ES12_Lb0ELi16EEELSY_1ENS4_28DepthwiseDirectConvMmaPolicyINS1_4warp26MmaDepthwiseDirectConvSimtINS7_ILi16ELi64ELi9EEENSA_ILi3ELi3EEENSC_ILi1ELi4ELi4ELi2EEESD_SG_SU_SG_SU_SG_SU_NS6_4warp13MmaSimtPolicyINSA_ILi1ELi32EEENSH_19RowMajorInterleavedILi1EEENS7_ILi2ELi2ELi1EEEEELNS1_17IteratorAlgorithmE4ESE_SE_SF_Li1ELNS_16ComplexTransformE0ELS1K_0EbEENSA_ILi0ELi0EEES1M_SN_S12_Li1EEELi4ENS_8epilogue11threadblock17EpilogueDepthwiseIS8_S1B_SD_S1L_NS1P_32PredicatedTileIteratorDirectConvINSK_INSL_ILi64ELi64EEELi128ELi8EEESG_S1B_SD_EENS1O_4warp20FragmentIteratorSimtIS19_NS1_6thread42DepthwiseDirectConvElementwiseInnerProductINS7_ILi16ELi2ELi1EEESG_SG_SG_NSW_13OpMultiplyAddEbEESU_S1I_EENS1V_28TileIteratorSimtDirect2dConvIS19_S1B_SD_S21_SG_SU_S1I_EENS1P_29SharedLoadIteratorPitchLinearIS1T_SG_Li16EEENS1O_6thread17LinearCombinationISG_Li8ESG_SG_LNS27_9ScaleType4KindE2ELNS_15FloatRoundStyleE2ESG_EES1M_EELS1J_4EbEES2D_NS4_47DepthwiseDirect2dConvIdentityThreadblockSwizzleILi1ELi1ELi8ELi8EEELNS1_8OperatorE0ENS1_17Conv2dProblemSizeELNS1_9GroupModeE3ESD_EEEEvNT_6ParamsE,"a",@progbits
	.sectionflags	@""
	.align	4
.nv.constant0._ZN7cutlass6KernelINS_4conv6kernel17DirectConvolutionINS1_11threadblock37DepthwiseFpropDirectConvMultipleStageINS_4gemm9GemmShapeILi64ELi64ELi9EEENS4_73DepthwiseFpropActivationDirect2dConvTileAccessIteratorFixedStrideDilationINS_11MatrixShapeILi64ELi64EEENS1_15TensorNHWCShapeILi1ELi8ELi8ELi64EEENSA_ILi1ELi1EEESE_NSC_ILi1ELi10ELi10ELi64EEENS_6half_tENS_6layout10TensorNHWCENS_9transform30PitchLinearStripminedThreadMapINS_16PitchLinearShapeILi64ELi100EEELi128ELi8EEENS_12AlignedArrayISG_Li8ELi16EEEEENSJ_11threadblock35RegularTileAccessIteratorDirectConvINSA_ILi100ELi64EEESG_NSH_8RowMajorELi0ESN_Lb0ELi16EEELNS_4arch14CacheOperation4KindE1ENS4_57DepthwiseFpropFilterDirectConvTileAccessIteratorOptimizedINSA_ILi64ELi9EEESG_SI_NSK_INSL_ILi64ELi9EEELi128ELi8EEESP_EENSS_INSA_ILi9ELi64EEESG_SU_Li0ES12_Lb0ELi16EEELSY_1ENS4_28DepthwiseDirectConvMmaPolicyINS1_4warp26MmaDepthwiseDirectConvSimtINS7_ILi16ELi64ELi9EEENSA_ILi3ELi3EEENSC_ILi1ELi4ELi4ELi2EEESD_SG_SU_SG_SU_SG_SU_NS6_4warp13MmaSimtPolicyINSA_ILi1ELi32EEENSH_19RowMajorInterleavedILi1EEENS7_ILi2ELi2ELi1EEEEELNS1_17IteratorAlgorithmE4ESE_SE_SF_Li1ELNS_16ComplexTransformE0ELS1K_0EbEENSA_ILi0ELi0EEES1M_SN_S12_Li1EEELi4ENS_8epilogue11threadblock17EpilogueDepthwiseIS8_S1B_SD_S1L_NS1P_32PredicatedTileIteratorDirectConvINSK_INSL_ILi64ELi64EEELi128ELi8EEESG_S1B_SD_EENS1O_4warp20FragmentIteratorSimtIS19_NS1_6thread42DepthwiseDirectConvElementwiseInnerProductINS7_ILi16ELi2ELi1EEESG_SG_SG_NSW_13OpMultiplyAddEbEESU_S1I_EENS1V_28TileIteratorSimtDirect2dConvIS19_S1B_SD_S21_SG_SU_S1I_EENS1P_29SharedLoadIteratorPitchLinearIS1T_SG_Li16EEENS1O_6thread17LinearCombinationISG_Li8ESG_SG_LNS27_9ScaleType4KindE2ELNS_15FloatRoundStyleE2ESG_EES1M_EELS1J_4EbEES2D_NS4_47DepthwiseDirect2dConvIdentityThreadblockSwizzleILi1ELi1ELi8ELi8EEELNS1_8OperatorE0ENS1_17Conv2dProblemSizeELNS1_9GroupModeE3ESD_EEEEvNT_6ParamsE:
	.zero		928


//--------------------- SYMBOLS --------------------------

	.type		.nv.reservedSmem.offset0,@object
	.size		.nv.reservedSmem.offset0,0x4
